//
// Generated by NVIDIA NVVM Compiler
//
// Compiler Build ID: CL-36424714
// Cuda compilation tools, release 13.0, V13.0.88
// Based on NVVM 20.0.0
//

.version 9.0
.target sm_100
.address_size 64

	// .globl	_Z20simple_reduce_kernelPfS_
// _ZZ30shmem_convergent_reduce_kernelPfS_E9shared_in has been demoted
.extern .shared .align 16 .b8 sdata[];

.visible .entry _Z20simple_reduce_kernelPfS_(
	.param .u64 .ptr .align 1 _Z20simple_reduce_kernelPfS__param_0,
	.param .u64 .ptr .align 1 _Z20simple_reduce_kernelPfS__param_1
)
{
	.reg .pred 	%p<4>;
	.reg .b32 	%r<10>;
	.reg .b32 	%f<5>;
	.reg .b64 	%rd<9>;

	ld.param.u64 	%rd3, [_Z20simple_reduce_kernelPfS__param_0];
	ld.param.u64 	%rd4, [_Z20simple_reduce_kernelPfS__param_1];
	cvta.to.global.u64 	%rd1, %rd4;
	mov.u32 	%r1, %tid.x;
	shl.b32 	%r6, %r1, 1;
	mov.u32 	%r2, %ntid.x;
	mul.wide.u32 	%rd5, %r6, 4;
	add.s64 	%rd2, %rd1, %rd5;
	mov.b32 	%r9, 1;
$L__BB0_1:
	add.s32 	%r7, %r9, -1;
	and.b32  	%r8, %r7, %r1;
	setp.ne.s32 	%p1, %r8, 0;
	@%p1 bra 	$L__BB0_3;
	mul.wide.s32 	%rd6, %r9, 4;
	add.s64 	%rd7, %rd2, %rd6;
	ld.global.f32 	%f1, [%rd7];
	ld.global.f32 	%f2, [%rd2];
	add.f32 	%f3, %f1, %f2;
	st.global.f32 	[%rd2], %f3;
$L__BB0_3:
	bar.sync 	0;
	shl.b32 	%r9, %r9, 1;
	setp.le.u32 	%p2, %r9, %r2;
	@%p2 bra 	$L__BB0_1;
	setp.ne.s32 	%p3, %r1, 0;
	@%p3 bra 	$L__BB0_6;
	ld.global.f32 	%f4, [%rd1];
	cvta.to.global.u64 	%rd8, %rd3;
	st.global.f32 	[%rd8], %f4;
$L__BB0_6:
	ret;

}
	// .globl	_Z24convergent_reduce_kernelPfS_
.visible .entry _Z24convergent_reduce_kernelPfS_(
	.param .u64 .ptr .align 1 _Z24convergent_reduce_kernelPfS__param_0,
	.param .u64 .ptr .align 1 _Z24convergent_reduce_kernelPfS__param_1
)
{
	.reg .pred 	%p<4>;
	.reg .b32 	%r<6>;
	.reg .b32 	%f<5>;
	.reg .b64 	%rd<9>;

	ld.param.u64 	%rd3, [_Z24convergent_reduce_kernelPfS__param_0];
	ld.param.u64 	%rd4, [_Z24convergent_reduce_kernelPfS__param_1];
	cvta.to.global.u64 	%rd1, %rd4;
	mov.u32 	%r1, %tid.x;
	mov.u32 	%r5, %ntid.x;
	mul.wide.u32 	%rd5, %r1, 4;
	add.s64 	%rd2, %rd1, %rd5;
$L__BB1_1:
	setp.ge.u32 	%p1, %r1, %r5;
	@%p1 bra 	$L__BB1_3;
	mul.wide.s32 	%rd6, %r5, 4;
	add.s64 	%rd7, %rd2, %rd6;
	ld.global.f32 	%f1, [%rd7];
	ld.global.f32 	%f2, [%rd2];
	add.f32 	%f3, %f1, %f2;
	st.global.f32 	[%rd2], %f3;
$L__BB1_3:
	bar.sync 	0;
	shr.u32 	%r4, %r5, 1;
	setp.gt.u32 	%p2, %r5, 1;
	mov.u32 	%r5, %r4;
	@%p2 bra 	$L__BB1_1;
	setp.ne.s32 	%p3, %r1, 0;
	@%p3 bra 	$L__BB1_6;
	ld.global.f32 	%f4, [%rd1];
	cvta.to.global.u64 	%rd8, %rd3;
	st.global.f32 	[%rd8], %f4;
$L__BB1_6:
	ret;

}
	// .globl	_Z30shmem_convergent_reduce_kernelPfS_
.visible .entry _Z30shmem_convergent_reduce_kernelPfS_(
	.param .u64 .ptr .align 1 _Z30shmem_convergent_reduce_kernelPfS__param_0,
	.param .u64 .ptr .align 1 _Z30shmem_convergent_reduce_kernelPfS__param_1
)
{
	.reg .pred 	%p<5>;
	.reg .b32 	%r<11>;
	.reg .b32 	%f<8>;
	.reg .b64 	%rd<7>;
	// demoted variable
	.shared .align 4 .b8 _ZZ30shmem_convergent_reduce_kernelPfS_E9shared_in[4096];
	ld.param.u64 	%rd1, [_Z30shmem_convergent_reduce_kernelPfS__param_0];
	ld.param.u64 	%rd2, [_Z30shmem_convergent_reduce_kernelPfS__param_1];
	cvta.to.global.u64 	%rd3, %rd2;
	mov.u32 	%r1, %tid.x;
	mul.wide.u32 	%rd4, %r1, 4;
	add.s64 	%rd5, %rd3, %rd4;
	ld.global.f32 	%f1, [%rd5];
	ld.global.f32 	%f2, [%rd5+4096];
	add.f32 	%f3, %f1, %f2;
	shl.b32 	%r6, %r1, 2;
	mov.u32 	%r7, _ZZ30shmem_convergent_reduce_kernelPfS_E9shared_in;
	add.s32 	%r2, %r7, %r6;
	st.shared.f32 	[%r2], %f3;
	mov.u32 	%r10, %ntid.x;
	setp.lt.u32 	%p1, %r10, 2;
	@%p1 bra 	$L__BB2_4;
$L__BB2_1:
	shr.u32 	%r5, %r10, 1;
	bar.sync 	0;
	setp.ge.u32 	%p2, %r1, %r5;
	@%p2 bra 	$L__BB2_3;
	shl.b32 	%r8, %r5, 2;
	add.s32 	%r9, %r2, %r8;
	ld.shared.f32 	%f4, [%r9];
	ld.shared.f32 	%f5, [%r2];
	add.f32 	%f6, %f4, %f5;
	st.shared.f32 	[%r2], %f6;
$L__BB2_3:
	setp.gt.u32 	%p3, %r10, 3;
	mov.u32 	%r10, %r5;
	@%p3 bra 	$L__BB2_1;
$L__BB2_4:
	setp.ne.s32 	%p4, %r1, 0;
	@%p4 bra 	$L__BB2_6;
	ld.shared.f32 	%f7, [_ZZ30shmem_convergent_reduce_kernelPfS_E9shared_in];
	cvta.to.global.u64 	%rd6, %rd1;
	st.global.f32 	[%rd6], %f7;
$L__BB2_6:
	ret;

}
	// .globl	_Z29segmented_shmem_sum_reductionPfS_
.visible .entry _Z29segmented_shmem_sum_reductionPfS_(
	.param .u64 .ptr .align 1 _Z29segmented_shmem_sum_reductionPfS__param_0,
	.param .u64 .ptr .align 1 _Z29segmented_shmem_sum_reductionPfS__param_1
)
{
	.reg .pred 	%p<5>;
	.reg .b32 	%r<16>;
	.reg .b32 	%f<9>;
	.reg .b64 	%rd<9>;

	ld.param.u64 	%rd1, [_Z29segmented_shmem_sum_reductionPfS__param_0];
	ld.param.u64 	%rd2, [_Z29segmented_shmem_sum_reductionPfS__param_1];
	cvta.to.global.u64 	%rd3, %rd2;
	mov.u32 	%r15, %ntid.x;
	mov.u32 	%r6, %ctaid.x;
	mul.lo.s32 	%r7, %r15, %r6;
	shl.b32 	%r8, %r7, 1;
	mov.u32 	%r2, %tid.x;
	add.s32 	%r9, %r8, %r2;
	mul.wide.u32 	%rd4, %r9, 4;
	add.s64 	%rd5, %rd3, %rd4;
	ld.global.f32 	%f1, [%rd5];
	add.s32 	%r10, %r9, 1024;
	mul.wide.u32 	%rd6, %r10, 4;
	add.s64 	%rd7, %rd3, %rd6;
	ld.global.f32 	%f2, [%rd7];
	add.f32 	%f3, %f1, %f2;
	shl.b32 	%r11, %r2, 2;
	mov.u32 	%r12, sdata;
	add.s32 	%r3, %r12, %r11;
	st.shared.f32 	[%r3], %f3;
	setp.lt.u32 	%p1, %r15, 2;
	@%p1 bra 	$L__BB3_4;
$L__BB3_1:
	shr.u32 	%r5, %r15, 1;
	bar.sync 	0;
	setp.ge.u32 	%p2, %r2, %r5;
	@%p2 bra 	$L__BB3_3;
	shl.b32 	%r13, %r5, 2;
	add.s32 	%r14, %r3, %r13;
	ld.shared.f32 	%f4, [%r14];
	ld.shared.f32 	%f5, [%r3];
	add.f32 	%f6, %f4, %f5;
	st.shared.f32 	[%r3], %f6;
$L__BB3_3:
	setp.gt.u32 	%p3, %r15, 3;
	mov.u32 	%r15, %r5;
	@%p3 bra 	$L__BB3_1;
$L__BB3_4:
	setp.ne.s32 	%p4, %r2, 0;
	@%p4 bra 	$L__BB3_6;
	ld.shared.f32 	%f7, [sdata];
	cvta.to.global.u64 	%rd8, %rd1;
	atom.global.add.f32 	%f8, [%rd8], %f7;
$L__BB3_6:
	ret;

}
	// .globl	_Z29coarsened_shmem_sum_reductionPfS_j
.visible .entry _Z29coarsened_shmem_sum_reductionPfS_j(
	.param .u64 .ptr .align 1 _Z29coarsened_shmem_sum_reductionPfS_j_param_0,
	.param .u64 .ptr .align 1 _Z29coarsened_shmem_sum_reductionPfS_j_param_1,
	.param .u32 _Z29coarsened_shmem_sum_reductionPfS_j_param_2
)
{
	.reg .pred 	%p<11>;
	.reg .b16 	%rs<4>;
	.reg .b32 	%r<85>;
	.reg .b32 	%f<77>;
	.reg .b64 	%rd<65>;

	ld.param.u64 	%rd2, [_Z29coarsened_shmem_sum_reductionPfS_j_param_0];
	ld.param.u64 	%rd3, [_Z29coarsened_shmem_sum_reductionPfS_j_param_1];
	ld.param.u32 	%r28, [_Z29coarsened_shmem_sum_reductionPfS_j_param_2];
	cvta.to.global.u64 	%rd1, %rd3;
	shl.b32 	%r1, %r28, 1;
	mov.u32 	%r84, %ntid.x;
	mov.u32 	%r29, %ctaid.x;
	mul.lo.s32 	%r30, %r29, %r84;
	mov.u32 	%r3, %tid.x;
	mad.lo.s32 	%r4, %r30, %r1, %r3;
	mul.wide.u32 	%rd4, %r4, 4;
	add.s64 	%rd5, %rd1, %rd4;
	ld.global.f32 	%f73, [%rd5];
	setp.eq.s32 	%p1, %r1, 0;
	@%p1 bra 	$L__BB4_11;
	add.s32 	%r32, %r1, -2;
	setp.lt.u32 	%p2, %r32, 15;
	mov.b32 	%r80, 1;
	@%p2 bra 	$L__BB4_5;
	add.s32 	%r34, %r1, -1;
	and.b32  	%r35, %r34, -16;
	neg.s32 	%r78, %r35;
	add.s32 	%r76, %r4, 8192;
	mov.b32 	%r77, 0;
$L__BB4_3:
	.pragma "nounroll";
	add.s32 	%r36, %r76, -7168;
	mul.wide.u32 	%rd6, %r36, 4;
	add.s64 	%rd7, %rd1, %rd6;
	ld.global.f32 	%f12, [%rd7];
	add.f32 	%f13, %f73, %f12;
	add.s32 	%r37, %r76, -6144;
	mul.wide.u32 	%rd8, %r37, 4;
	add.s64 	%rd9, %rd1, %rd8;
	ld.global.f32 	%f14, [%rd9];
	add.f32 	%f15, %f13, %f14;
	add.s32 	%r38, %r76, -5120;
	mul.wide.u32 	%rd10, %r38, 4;
	add.s64 	%rd11, %rd1, %rd10;
	ld.global.f32 	%f16, [%rd11];
	add.f32 	%f17, %f15, %f16;
	add.s32 	%r39, %r76, -4096;
	mul.wide.u32 	%rd12, %r39, 4;
	add.s64 	%rd13, %rd1, %rd12;
	ld.global.f32 	%f18, [%rd13];
	add.f32 	%f19, %f17, %f18;
	add.s32 	%r40, %r76, -3072;
	mul.wide.u32 	%rd14, %r40, 4;
	add.s64 	%rd15, %rd1, %rd14;
	ld.global.f32 	%f20, [%rd15];
	add.f32 	%f21, %f19, %f20;
	add.s32 	%r41, %r76, -2048;
	mul.wide.u32 	%rd16, %r41, 4;
	add.s64 	%rd17, %rd1, %rd16;
	ld.global.f32 	%f22, [%rd17];
	add.f32 	%f23, %f21, %f22;
	add.s32 	%r42, %r76, -1024;
	mul.wide.u32 	%rd18, %r42, 4;
	add.s64 	%rd19, %rd1, %rd18;
	ld.global.f32 	%f24, [%rd19];
	add.f32 	%f25, %f23, %f24;
	add.s32 	%r43, %r76, 8192;
	mul.wide.u32 	%rd20, %r76, 4;
	add.s64 	%rd21, %rd1, %rd20;
	ld.global.f32 	%f26, [%rd21];
	add.f32 	%f27, %f25, %f26;
	add.s32 	%r44, %r76, 1024;
	mul.wide.u32 	%rd22, %r44, 4;
	add.s64 	%rd23, %rd1, %rd22;
	ld.global.f32 	%f28, [%rd23];
	add.f32 	%f29, %f27, %f28;
	add.s32 	%r45, %r76, 2048;
	mul.wide.u32 	%rd24, %r45, 4;
	add.s64 	%rd25, %rd1, %rd24;
	ld.global.f32 	%f30, [%rd25];
	add.f32 	%f31, %f29, %f30;
	add.s32 	%r46, %r76, 3072;
	mul.wide.u32 	%rd26, %r46, 4;
	add.s64 	%rd27, %rd1, %rd26;
	ld.global.f32 	%f32, [%rd27];
	add.f32 	%f33, %f31, %f32;
	add.s32 	%r47, %r76, 4096;
	mul.wide.u32 	%rd28, %r47, 4;
	add.s64 	%rd29, %rd1, %rd28;
	ld.global.f32 	%f34, [%rd29];
	add.f32 	%f35, %f33, %f34;
	add.s32 	%r48, %r76, 5120;
	mul.wide.u32 	%rd30, %r48, 4;
	add.s64 	%rd31, %rd1, %rd30;
	ld.global.f32 	%f36, [%rd31];
	add.f32 	%f37, %f35, %f36;
	add.s32 	%r49, %r76, 6144;
	mul.wide.u32 	%rd32, %r49, 4;
	add.s64 	%rd33, %rd1, %rd32;
	ld.global.f32 	%f38, [%rd33];
	add.f32 	%f39, %f37, %f38;
	add.s32 	%r50, %r76, 7168;
	mul.wide.u32 	%rd34, %r50, 4;
	add.s64 	%rd35, %rd1, %rd34;
	ld.global.f32 	%f40, [%rd35];
	add.f32 	%f41, %f39, %f40;
	mul.wide.u32 	%rd36, %r43, 4;
	add.s64 	%rd37, %rd1, %rd36;
	ld.global.f32 	%f42, [%rd37];
	add.f32 	%f73, %f41, %f42;
	add.s32 	%r78, %r78, 16;
	add.s32 	%r77, %r77, 16;
	add.s32 	%r76, %r76, 16384;
	setp.ne.s32 	%p3, %r78, 0;
	@%p3 bra 	$L__BB4_3;
	add.s32 	%r80, %r77, 1;
$L__BB4_5:
	add.s32 	%r51, %r1, 14;
	and.b32  	%r52, %r51, 14;
	setp.lt.u32 	%p4, %r52, 7;
	@%p4 bra 	$L__BB4_7;
	shl.b32 	%r53, %r80, 10;
	add.s32 	%r54, %r53, %r4;
	mul.wide.u32 	%rd38, %r54, 4;
	add.s64 	%rd39, %rd1, %rd38;
	ld.global.f32 	%f43, [%rd39];
	add.f32 	%f44, %f73, %f43;
	add.s32 	%r55, %r54, 1024;
	mul.wide.u32 	%rd40, %r55, 4;
	add.s64 	%rd41, %rd1, %rd40;
	ld.global.f32 	%f45, [%rd41];
	add.f32 	%f46, %f44, %f45;
	add.s32 	%r56, %r54, 2048;
	mul.wide.u32 	%rd42, %r56, 4;
	add.s64 	%rd43, %rd1, %rd42;
	ld.global.f32 	%f47, [%rd43];
	add.f32 	%f48, %f46, %f47;
	add.s32 	%r57, %r54, 3072;
	mul.wide.u32 	%rd44, %r57, 4;
	add.s64 	%rd45, %rd1, %rd44;
	ld.global.f32 	%f49, [%rd45];
	add.f32 	%f50, %f48, %f49;
	add.s32 	%r58, %r54, 4096;
	mul.wide.u32 	%rd46, %r58, 4;
	add.s64 	%rd47, %rd1, %rd46;
	ld.global.f32 	%f51, [%rd47];
	add.f32 	%f52, %f50, %f51;
	add.s32 	%r59, %r54, 5120;
	mul.wide.u32 	%rd48, %r59, 4;
	add.s64 	%rd49, %rd1, %rd48;
	ld.global.f32 	%f53, [%rd49];
	add.f32 	%f54, %f52, %f53;
	add.s32 	%r60, %r54, 6144;
	mul.wide.u32 	%rd50, %r60, 4;
	add.s64 	%rd51, %rd1, %rd50;
	ld.global.f32 	%f55, [%rd51];
	add.f32 	%f56, %f54, %f55;
	add.s32 	%r61, %r54, 7168;
	mul.wide.u32 	%rd52, %r61, 4;
	add.s64 	%rd53, %rd1, %rd52;
	ld.global.f32 	%f57, [%rd53];
	add.f32 	%f73, %f56, %f57;
	add.s32 	%r80, %r80, 8;
$L__BB4_7:
	add.s32 	%r62, %r1, 6;
	and.b32  	%r63, %r62, 6;
	setp.lt.u32 	%p5, %r63, 3;
	@%p5 bra 	$L__BB4_9;
	shl.b32 	%r64, %r80, 10;
	add.s32 	%r65, %r64, %r4;
	mul.wide.u32 	%rd54, %r65, 4;
	add.s64 	%rd55, %rd1, %rd54;
	ld.global.f32 	%f58, [%rd55];
	add.f32 	%f59, %f73, %f58;
	add.s32 	%r66, %r65, 1024;
	mul.wide.u32 	%rd56, %r66, 4;
	add.s64 	%rd57, %rd1, %rd56;
	ld.global.f32 	%f60, [%rd57];
	add.f32 	%f61, %f59, %f60;
	add.s32 	%r67, %r65, 2048;
	mul.wide.u32 	%rd58, %r67, 4;
	add.s64 	%rd59, %rd1, %rd58;
	ld.global.f32 	%f62, [%rd59];
	add.f32 	%f63, %f61, %f62;
	add.s32 	%r68, %r65, 3072;
	mul.wide.u32 	%rd60, %r68, 4;
	add.s64 	%rd61, %rd1, %rd60;
	ld.global.f32 	%f64, [%rd61];
	add.f32 	%f73, %f63, %f64;
	add.s32 	%r80, %r80, 4;
$L__BB4_9:
	shl.b32 	%r69, %r80, 10;
	add.s32 	%r83, %r4, %r69;
	cvt.u16.u32 	%rs1, %r28;
	shl.b16 	%rs2, %rs1, 1;
	add.s16 	%rs3, %rs2, 2;
	cvt.u32.u16 	%r70, %rs3;
	and.b32  	%r71, %r70, 2;
	neg.s32 	%r82, %r71;
$L__BB4_10:
	.pragma "nounroll";
	mul.wide.u32 	%rd62, %r83, 4;
	add.s64 	%rd63, %rd1, %rd62;
	ld.global.f32 	%f65, [%rd63];
	add.f32 	%f73, %f73, %f65;
	add.s32 	%r83, %r83, 1024;
	add.s32 	%r82, %r82, 1;
	setp.ne.s32 	%p6, %r82, 1;
	@%p6 bra 	$L__BB4_10;
$L__BB4_11:
	shl.b32 	%r72, %r3, 2;
	mov.u32 	%r73, sdata;
	add.s32 	%r25, %r73, %r72;
	st.shared.f32 	[%r25], %f73;
	setp.lt.u32 	%p7, %r84, 2;
	@%p7 bra 	$L__BB4_15;
$L__BB4_12:
	shr.u32 	%r27, %r84, 1;
	bar.sync 	0;
	setp.ge.u32 	%p8, %r3, %r27;
	@%p8 bra 	$L__BB4_14;
	shl.b32 	%r74, %r27, 2;
	add.s32 	%r75, %r25, %r74;
	ld.shared.f32 	%f66, [%r75];
	ld.shared.f32 	%f67, [%r25];
	add.f32 	%f68, %f66, %f67;
	st.shared.f32 	[%r25], %f68;
$L__BB4_14:
	setp.gt.u32 	%p9, %r84, 3;
	mov.u32 	%r84, %r27;
	@%p9 bra 	$L__BB4_12;
$L__BB4_15:
	setp.ne.s32 	%p10, %r3, 0;
	@%p10 bra 	$L__BB4_17;
	ld.shared.f32 	%f69, [sdata];
	cvta.to.global.u64 	%rd64, %rd2;
	atom.global.add.f32 	%f70, [%rd64], %f69;
$L__BB4_17:
	ret;

}


// ===== COMPILED SASS (sm_100) =====

	.target	sm_100

	.elftype	@"ET_EXEC"


//--------------------- .note.nv.tkinfo           --------------------------
	.section	.note.nv.tkinfo,"",@"SHT_NOTE"
	.sectionflags	@"SHF_NOTE_NV_TKINFO"
	.tkinfo
        /*0018*/ 	.word	0x00000002
        /*0030*/ 	.string	""
        /*0030*/ 	.string	"ptxas"
        /*0030*/ 	.string	"Cuda compilation tools, release 13.0, V13.0.88"
        /*0030*/ 	.string	"Build cuda_13.0.r13.0/compiler.36424714_0"
        /*0030*/ 	.string	"-arch sm_100 -m 64 "



//--------------------- .note.nv.cuinfo           --------------------------
	.section	.note.nv.cuinfo,"",@"SHT_NOTE"
	.sectionflags	@"SHF_NOTE_NV_CUINFO"
        /*0018*/ 	.short	0x0002
        /*001a*/ 	.short	0x0064
        /*001c*/ 	.short	0x0082
	.zero		2


//--------------------- .nv.info                  --------------------------
	.section	.nv.info,"",@"SHT_CUDA_INFO"
	.align	4


	//----- nvinfo : EIATTR_REGCOUNT
	.align		4
        /*0000*/ 	.byte	0x04, 0x2f
        /*0002*/ 	.short	(.L_1 - .L_0)
	.align		4
.L_0:
        /*0004*/ 	.word	index@(_Z20simple_reduce_kernelPfS_)
        /*0008*/ 	.word	0x0000000e


	//----- nvinfo : EIATTR_FRAME_SIZE
	.align		4
.L_1:
        /*000c*/ 	.byte	0x04, 0x11
        /*000e*/ 	.short	(.L_3 - .L_2)
	.align		4
.L_2:
        /*0010*/ 	.word	index@(_Z20simple_reduce_kernelPfS_)
        /*0014*/ 	.word	0x00000000


	//----- nvinfo : EIATTR_REGCOUNT
	.align		4
.L_3:
        /*0018*/ 	.byte	0x04, 0x2f
        /*001a*/ 	.short	(.L_5 - .L_4)
	.align		4
.L_4:
        /*001c*/ 	.word	index@(_Z24convergent_reduce_kernelPfS_)
        /*0020*/ 	.word	0x0000000c


	//----- nvinfo : EIATTR_FRAME_SIZE
	.align		4
.L_5:
        /*0024*/ 	.byte	0x04, 0x11
        /*0026*/ 	.short	(.L_7 - .L_6)
	.align		4
.L_6:
        /*0028*/ 	.word	index@(_Z24convergent_reduce_kernelPfS_)
        /*002c*/ 	.word	0x00000000


	//----- nvinfo : EIATTR_REGCOUNT
	.align		4
.L_7:
        /*0030*/ 	.byte	0x04, 0x2f
        /*0032*/ 	.short	(.L_9 - .L_8)
	.align		4
.L_8:
        /*0034*/ 	.word	index@(_Z30shmem_convergent_reduce_kernelPfS_)
        /*0038*/ 	.word	0x0000000a


	//----- nvinfo : EIATTR_FRAME_SIZE
	.align		4
.L_9:
        /*003c*/ 	.byte	0x04, 0x11
        /*003e*/ 	.short	(.L_11 - .L_10)
	.align		4
.L_10:
        /*0040*/ 	.word	index@(_Z30shmem_convergent_reduce_kernelPfS_)
        /*0044*/ 	.word	0x00000000


	//----- nvinfo : EIATTR_REGCOUNT
	.align		4
.L_11:
        /*0048*/ 	.byte	0x04, 0x2f
        /*004a*/ 	.short	(.L_13 - .L_12)
	.align		4
.L_12:
        /*004c*/ 	.word	index@(_Z29segmented_shmem_sum_reductionPfS_)
        /*0050*/ 	.word	0x0000000c


	//----- nvinfo : EIATTR_FRAME_SIZE
	.align		4
.L_13:
        /*0054*/ 	.byte	0x04, 0x11
        /*0056*/ 	.short	(.L_15 - .L_14)
	.align		4
.L_14:
        /*0058*/ 	.word	index@(_Z29segmented_shmem_sum_reductionPfS_)
        /*005c*/ 	.word	0x00000000


	//----- nvinfo : EIATTR_REGCOUNT
	.align		4
.L_15:
        /*0060*/ 	.byte	0x04, 0x2f
        /*0062*/ 	.short	(.L_17 - .L_16)
	.align		4
.L_16:
        /*0064*/ 	.word	index@(_Z29coarsened_shmem_sum_reductionPfS_j)
        /*0068*/ 	.word	0x00000020


	//----- nvinfo : EIATTR_FRAME_SIZE
	.align		4
.L_17:
        /*006c*/ 	.byte	0x04, 0x11
        /*006e*/ 	.short	(.L_19 - .L_18)
	.align		4
.L_18:
        /*0070*/ 	.word	index@(_Z29coarsened_shmem_sum_reductionPfS_j)
        /*0074*/ 	.word	0x00000000


	//----- nvinfo : EIATTR_MIN_STACK_SIZE
	.align		4
.L_19:
        /*0078*/ 	.byte	0x04, 0x12
        /*007a*/ 	.short	(.L_21 - .L_20)
	.align		4
.L_20:
        /*007c*/ 	.word	index@(_Z29coarsened_shmem_sum_reductionPfS_j)
        /*0080*/ 	.word	0x00000000


	//----- nvinfo : EIATTR_MIN_STACK_SIZE
	.align		4
.L_21:
        /*0084*/ 	.byte	0x04, 0x12
        /*0086*/ 	.short	(.L_23 - .L_22)
	.align		4
.L_22:
        /*0088*/ 	.word	index@(_Z29segmented_shmem_sum_reductionPfS_)
        /*008c*/ 	.word	0x00000000


	//----- nvinfo : EIATTR_MIN_STACK_SIZE
	.align		4
.L_23:
        /*0090*/ 	.byte	0x04, 0x12
        /*0092*/ 	.short	(.L_25 - .L_24)
	.align		4
.L_24:
        /*0094*/ 	.word	index@(_Z30shmem_convergent_reduce_kernelPfS_)
        /*0098*/ 	.word	0x00000000


	//----- nvinfo : EIATTR_MIN_STACK_SIZE
	.align		4
.L_25:
        /*009c*/ 	.byte	0x04, 0x12
        /*009e*/ 	.short	(.L_27 - .L_26)
	.align		4
.L_26:
        /*00a0*/ 	.word	index@(_Z24convergent_reduce_kernelPfS_)
        /*00a4*/ 	.word	0x00000000


	//----- nvinfo : EIATTR_MIN_STACK_SIZE
	.align		4
.L_27:
        /*00a8*/ 	.byte	0x04, 0x12
        /*00aa*/ 	.short	(.L_29 - .L_28)
	.align		4
.L_28:
        /*00ac*/ 	.word	index@(_Z20simple_reduce_kernelPfS_)
        /*00b0*/ 	.word	0x00000000
.L_29:


//--------------------- .nv.compat                --------------------------
	.section	.nv.compat,"",@"SHT_CUDA_COMPAT_INFO"
	.align	4
        /*0000*/ 	.byte	0x02, 0x09, 0x00, 0x00, 0x02, 0x02, 0x01, 0x00, 0x02, 0x05, 0x05, 0x00, 0x03, 0x07, 0x01, 0x01
        /*0010*/ 	.byte	0x02, 0x03, 0x00, 0x00, 0x02, 0x06, 0x01, 0x00, 0x04, 0x0b, 0x08, 0x00, 0x09, 0x00, 0x00, 0x00
        /*0020*/ 	.byte	0x00, 0x00, 0x00, 0x00


//--------------------- .nv.info._Z29coarsened_shmem_sum_reductionPfS_j --------------------------
	.section	.nv.info._Z29coarsened_shmem_sum_reductionPfS_j,"",@"SHT_CUDA_INFO"
	.sectionflags	@""
	.align	4


	//----- nvinfo : EIATTR_CUDA_API_VERSION
	.align		4
        /*0000*/ 	.byte	0x04, 0x37
        /*0002*/ 	.short	(.L_31 - .L_30)
.L_30:
        /*0004*/ 	.word	0x00000082


	//----- nvinfo : EIATTR_KPARAM_INFO
	.align		4
.L_31:
        /*0008*/ 	.byte	0x04, 0x17
        /*000a*/ 	.short	(.L_33 - .L_32)
.L_32:
        /*000c*/ 	.word	0x00000000
        /*0010*/ 	.short	0x0002
        /*0012*/ 	.short	0x0010
        /*0014*/ 	.byte	0x00, 0xf0, 0x11, 0x00


	//----- nvinfo : EIATTR_KPARAM_INFO
	.align		4
.L_33:
        /*0018*/ 	.byte	0x04, 0x17
        /*001a*/ 	.short	(.L_35 - .L_34)
.L_34:
        /*001c*/ 	.word	0x00000000
        /*0020*/ 	.short	0x0001
        /*0022*/ 	.short	0x0008
        /*0024*/ 	.byte	0x00, 0xf5, 0x21, 0x00


	//----- nvinfo : EIATTR_KPARAM_INFO
	.align		4
.L_35:
        /*0028*/ 	.byte	0x04, 0x17
        /*002a*/ 	.short	(.L_37 - .L_36)
.L_36:
        /*002c*/ 	.word	0x00000000
        /*0030*/ 	.short	0x0000
        /*0032*/ 	.short	0x0000
        /*0034*/ 	.byte	0x00, 0xf5, 0x21, 0x00


	//----- nvinfo : EIATTR_SPARSE_MMA_MASK
	.align		4
.L_37:
        /*0038*/ 	.byte	0x03, 0x50
        /*003a*/ 	.short	0x0000


	//----- nvinfo : EIATTR_MAXREG_COUNT
	.align		4
        /*003c*/ 	.byte	0x03, 0x1b
        /*003e*/ 	.short	0x00ff


	//----- nvinfo : EIATTR_NUM_BARRIERS
	.align		4
        /*0040*/ 	.byte	0x02, 0x4c
        /*0042*/ 	.byte	0x01
	.zero		1


	//----- nvinfo : EIATTR_MERCURY_ISA_VERSION
	.align		4
        /*0044*/ 	.byte	0x03, 0x5f
        /*0046*/ 	.short	0x0101


	//----- nvinfo : EIATTR_VRC_CTA_INIT_COUNT
	.align		4
        /*0048*/ 	.byte	0x02, 0x4a
	.zero		1
	.zero		1


	//----- nvinfo : EIATTR_EXIT_INSTR_OFFSETS
	.align		4
        /*004c*/ 	.byte	0x04, 0x1c
        /*004e*/ 	.short	(.L_39 - .L_38)


	//   ....[0]....
.L_38:
        /*0050*/ 	.word	0x00000b50


	//   ....[1]....
        /*0054*/ 	.word	0x00000bc0


	//----- nvinfo : EIATTR_CBANK_PARAM_SIZE
	.align		4
.L_39:
        /*0058*/ 	.byte	0x03, 0x19
        /*005a*/ 	.short	0x0014


	//----- nvinfo : EIATTR_PARAM_CBANK
	.align		4
        /*005c*/ 	.byte	0x04, 0x0a
        /*005e*/ 	.short	(.L_41 - .L_40)
	.align		4
.L_40:
        /*0060*/ 	.word	index@(.nv.constant0._Z29coarsened_shmem_sum_reductionPfS_j)
        /*0064*/ 	.short	0x0380
        /*0066*/ 	.short	0x0014


	//----- nvinfo : EIATTR_SW_WAR
	.align		4
.L_41:
        /*0068*/ 	.byte	0x04, 0x36
        /*006a*/ 	.short	(.L_43 - .L_42)
.L_42:
        /*006c*/ 	.word	0x00000008
.L_43:


//--------------------- .nv.info._Z29segmented_shmem_sum_reductionPfS_ --------------------------
	.section	.nv.info._Z29segmented_shmem_sum_reductionPfS_,"",@"SHT_CUDA_INFO"
	.sectionflags	@""
	.align	4


	//----- nvinfo : EIATTR_CUDA_API_VERSION
	.align		4
        /*0000*/ 	.byte	0x04, 0x37
        /*0002*/ 	.short	(.L_45 - .L_44)
.L_44:
        /*0004*/ 	.word	0x00000082


	//----- nvinfo : EIATTR_KPARAM_INFO
	.align		4
.L_45:
        /*0008*/ 	.byte	0x04, 0x17
        /*000a*/ 	.short	(.L_47 - .L_46)
.L_46:
        /*000c*/ 	.word	0x00000000
        /*0010*/ 	.short	0x0001
        /*0012*/ 	.short	0x0008
        /*0014*/ 	.byte	0x00, 0xf5, 0x21, 0x00


	//----- nvinfo : EIATTR_KPARAM_INFO
	.align		4
.L_47:
        /*0018*/ 	.byte	0x04, 0x17
        /*001a*/ 	.short	(.L_49 - .L_48)
.L_48:
        /*001c*/ 	.word	0x00000000
        /*0020*/ 	.short	0x0000
        /*0022*/ 	.short	0x0000
        /*0024*/ 	.byte	0x00, 0xf5, 0x21, 0x00


	//----- nvinfo : EIATTR_SPARSE_MMA_MASK
	.align		4
.L_49:
        /*0028*/ 	.byte	0x03, 0x50
        /*002a*/ 	.short	0x0000


	//----- nvinfo : EIATTR_MAXREG_COUNT
	.align		4
        /*002c*/ 	.byte	0x03, 0x1b
        /*002e*/ 	.short	0x00ff


	//----- nvinfo : EIATTR_NUM_BARRIERS
	.align		4
        /*0030*/ 	.byte	0x02, 0x4c
        /*0032*/ 	.byte	0x01
	.zero		1


	//----- nvinfo : EIATTR_MERCURY_ISA_VERSION
	.align		4
        /*0034*/ 	.byte	0x03, 0x5f
        /*0036*/ 	.short	0x0101


	//----- nvinfo : EIATTR_VRC_CTA_INIT_COUNT
	.align		4
        /*0038*/ 	.byte	0x02, 0x4a
	.zero		1
	.zero		1


	//----- nvinfo : EIATTR_EXIT_INSTR_OFFSETS
	.align		4
        /*003c*/ 	.byte	0x04, 0x1c
        /*003e*/ 	.short	(.L_51 - .L_50)


	//   ....[0]....
.L_50:
        /*0040*/ 	.word	0x00000220


	//   ....[1]....
        /*0044*/ 	.word	0x00000290


	//----- nvinfo : EIATTR_CBANK_PARAM_SIZE
	.align		4
.L_51:
        /*0048*/ 	.byte	0x03, 0x19
        /*004a*/ 	.short	0x0010


	//----- nvinfo : EIATTR_PARAM_CBANK
	.align		4
        /*004c*/ 	.byte	0x04, 0x0a
        /*004e*/ 	.short	(.L_53 - .L_52)
	.align		4
.L_52:
        /*0050*/ 	.word	index@(.nv.constant0._Z29segmented_shmem_sum_reductionPfS_)
        /*0054*/ 	.short	0x0380
        /*0056*/ 	.short	0x0010


	//----- nvinfo : EIATTR_SW_WAR
	.align		4
.L_53:
        /*0058*/ 	.byte	0x04, 0x36
        /*005a*/ 	.short	(.L_55 - .L_54)
.L_54:
        /*005c*/ 	.word	0x00000008
.L_55:


//--------------------- .nv.info._Z30shmem_convergent_reduce_kernelPfS_ --------------------------
	.section	.nv.info._Z30shmem_convergent_reduce_kernelPfS_,"",@"SHT_CUDA_INFO"
	.sectionflags	@""
	.align	4


	//----- nvinfo : EIATTR_CUDA_API_VERSION
	.align		4
        /*0000*/ 	.byte	0x04, 0x37
        /*0002*/ 	.short	(.L_57 - .L_56)
.L_56:
        /*0004*/ 	.word	0x00000082


	//----- nvinfo : EIATTR_KPARAM_INFO
	.align		4
.L_57:
        /*0008*/ 	.byte	0x04, 0x17
        /*000a*/ 	.short	(.L_59 - .L_58)
.L_58:
        /*000c*/ 	.word	0x00000000
        /*0010*/ 	.short	0x0001
        /*0012*/ 	.short	0x0008
        /*0014*/ 	.byte	0x00, 0xf5, 0x21, 0x00


	//----- nvinfo : EIATTR_KPARAM_INFO
	.align		4
.L_59:
        /*0018*/ 	.byte	0x04, 0x17
        /*001a*/ 	.short	(.L_61 - .L_60)
.L_60:
        /*001c*/ 	.word	0x00000000
        /*0020*/ 	.short	0x0000
        /*0022*/ 	.short	0x0000
        /*0024*/ 	.byte	0x00, 0xf5, 0x21, 0x00


	//----- nvinfo : EIATTR_SPARSE_MMA_MASK
	.align		4
.L_61:
        /*0028*/ 	.byte	0x03, 0x50
        /*002a*/ 	.short	0x0000


	//----- nvinfo : EIATTR_MAXREG_COUNT
	.align		4
        /*002c*/ 	.byte	0x03, 0x1b
        /*002e*/ 	.short	0x00ff


	//----- nvinfo : EIATTR_NUM_BARRIERS
	.align		4
        /*0030*/ 	.byte	0x02, 0x4c
        /*0032*/ 	.byte	0x01
	.zero		1


	//----- nvinfo : EIATTR_MERCURY_ISA_VERSION
	.align		4
        /*0034*/ 	.byte	0x03, 0x5f
        /*0036*/ 	.short	0x0101


	//----- nvinfo : EIATTR_VRC_CTA_INIT_COUNT
	.align		4
        /*0038*/ 	.byte	0x02, 0x4a
	.zero		1
	.zero		1


	//----- nvinfo : EIATTR_EXIT_INSTR_OFFSETS
	.align		4
        /*003c*/ 	.byte	0x04, 0x1c
        /*003e*/ 	.short	(.L_63 - .L_62)


	//   ....[0]....
.L_62:
        /*0040*/ 	.word	0x000001d0


	//   ....[1]....
        /*0044*/ 	.word	0x00000240


	//----- nvinfo : EIATTR_CBANK_PARAM_SIZE
	.align		4
.L_63:
        /*0048*/ 	.byte	0x03, 0x19
        /*004a*/ 	.short	0x0010


	//----- nvinfo : EIATTR_PARAM_CBANK
	.align		4
        /*004c*/ 	.byte	0x04, 0x0a
        /*004e*/ 	.short	(.L_65 - .L_64)
	.align		4
.L_64:
        /*0050*/ 	.word	index@(.nv.constant0._Z30shmem_convergent_reduce_kernelPfS_)
        /*0054*/ 	.short	0x0380
        /*0056*/ 	.short	0x0010


	//----- nvinfo : EIATTR_SW_WAR
	.align		4
.L_65:
        /*0058*/ 	.byte	0x04, 0x36
        /*005a*/ 	.short	(.L_67 - .L_66)
.L_66:
        /*005c*/ 	.word	0x00000008
.L_67:


//--------------------- .nv.info._Z24convergent_reduce_kernelPfS_ --------------------------
	.section	.nv.info._Z24convergent_reduce_kernelPfS_,"",@"SHT_CUDA_INFO"
	.sectionflags	@""
	.align	4


	//----- nvinfo : EIATTR_CUDA_API_VERSION
	.align		4
        /*0000*/ 	.byte	0x04, 0x37
        /*0002*/ 	.short	(.L_69 - .L_68)
.L_68:
        /*0004*/ 	.word	0x00000082


	//----- nvinfo : EIATTR_KPARAM_INFO
	.align		4
.L_69:
        /*0008*/ 	.byte	0x04, 0x17
        /*000a*/ 	.short	(.L_71 - .L_70)
.L_70:
        /*000c*/ 	.word	0x00000000
        /*0010*/ 	.short	0x0001
        /*0012*/ 	.short	0x0008
        /*0014*/ 	.byte	0x00, 0xf5, 0x21, 0x00


	//----- nvinfo : EIATTR_KPARAM_INFO
	.align		4
.L_71:
        /*0018*/ 	.byte	0x04, 0x17
        /*001a*/ 	.short	(.L_73 - .L_72)
.L_72:
        /*001c*/ 	.word	0x00000000
        /*0020*/ 	.short	0x0000
        /*0022*/ 	.short	0x0000
        /*0024*/ 	.byte	0x00, 0xf5, 0x21, 0x00


	//----- nvinfo : EIATTR_SPARSE_MMA_MASK
	.align		4
.L_73:
        /*0028*/ 	.byte	0x03, 0x50
        /*002a*/ 	.short	0x0000


	//----- nvinfo : EIATTR_MAXREG_COUNT
	.align		4
        /*002c*/ 	.byte	0x03, 0x1b
        /*002e*/ 	.short	0x00ff


	//----- nvinfo : EIATTR_NUM_BARRIERS
	.align		4
        /*0030*/ 	.byte	0x02, 0x4c
        /*0032*/ 	.byte	0x01
	.zero		1


	//----- nvinfo : EIATTR_MERCURY_ISA_VERSION
	.align		4
        /*0034*/ 	.byte	0x03, 0x5f
        /*0036*/ 	.short	0x0101


	//----- nvinfo : EIATTR_VRC_CTA_INIT_COUNT
	.align		4
        /*0038*/ 	.byte	0x02, 0x4a
	.zero		1
	.zero		1


	//----- nvinfo : EIATTR_EXIT_INSTR_OFFSETS
	.align		4
        /*003c*/ 	.byte	0x04, 0x1c
        /*003e*/ 	.short	(.L_75 - .L_74)


	//   ....[0]....
.L_74:
        /*0040*/ 	.word	0x00000150


	//   ....[1]....
        /*0044*/ 	.word	0x000001a0


	//----- nvinfo : EIATTR_CRS_STACK_SIZE
	.align		4
.L_75:
        /*0048*/ 	.byte	0x04, 0x1e
        /*004a*/ 	.short	(.L_77 - .L_76)
.L_76:
        /*004c*/ 	.word	0x00000000


	//----- nvinfo : EIATTR_CBANK_PARAM_SIZE
	.align		4
.L_77:
        /*0050*/ 	.byte	0x03, 0x19
        /*0052*/ 	.short	0x0010


	//----- nvinfo : EIATTR_PARAM_CBANK
	.align		4
        /*0054*/ 	.byte	0x04, 0x0a
        /*0056*/ 	.short	(.L_79 - .L_78)
	.align		4
.L_78:
        /*0058*/ 	.word	index@(.nv.constant0._Z24convergent_reduce_kernelPfS_)
        /*005c*/ 	.short	0x0380
        /*005e*/ 	.short	0x0010


	//----- nvinfo : EIATTR_SW_WAR
	.align		4
.L_79:
        /*0060*/ 	.byte	0x04, 0x36
        /*0062*/ 	.short	(.L_81 - .L_80)
.L_80:
        /*0064*/ 	.word	0x00000008
.L_81:


//--------------------- .nv.info._Z20simple_reduce_kernelPfS_ --------------------------
	.section	.nv.info._Z20simple_reduce_kernelPfS_,"",@"SHT_CUDA_INFO"
	.sectionflags	@""
	.align	4


	//----- nvinfo : EIATTR_CUDA_API_VERSION
	.align		4
        /*0000*/ 	.byte	0x04, 0x37
        /*0002*/ 	.short	(.L_83 - .L_82)
.L_82:
        /*0004*/ 	.word	0x00000082


	//----- nvinfo : EIATTR_KPARAM_INFO
	.align		4
.L_83:
        /*0008*/ 	.byte	0x04, 0x17
        /*000a*/ 	.short	(.L_85 - .L_84)
.L_84:
        /*000c*/ 	.word	0x00000000
        /*0010*/ 	.short	0x0001
        /*0012*/ 	.short	0x0008
        /*0014*/ 	.byte	0x00, 0xf5, 0x21, 0x00


	//----- nvinfo : EIATTR_KPARAM_INFO
	.align		4
.L_85:
        /*0018*/ 	.byte	0x04, 0x17
        /*001a*/ 	.short	(.L_87 - .L_86)
.L_86:
        /*001c*/ 	.word	0x00000000
        /*0020*/ 	.short	0x0000
        /*0022*/ 	.short	0x0000
        /*0024*/ 	.byte	0x00, 0xf5, 0x21, 0x00


	//----- nvinfo : EIATTR_SPARSE_MMA_MASK
	.align		4
.L_87:
        /*0028*/ 	.byte	0x03, 0x50
        /*002a*/ 	.short	0x0000


	//----- nvinfo : EIATTR_MAXREG_COUNT
	.align		4
        /*002c*/ 	.byte	0x03, 0x1b
        /*002e*/ 	.short	0x00ff


	//----- nvinfo : EIATTR_NUM_BARRIERS
	.align		4
        /*0030*/ 	.byte	0x02, 0x4c
        /*0032*/ 	.byte	0x01
	.zero		1


	//----- nvinfo : EIATTR_MERCURY_ISA_VERSION
	.align		4
        /*0034*/ 	.byte	0x03, 0x5f
        /*0036*/ 	.short	0x0101


	//----- nvinfo : EIATTR_VRC_CTA_INIT_COUNT
	.align		4
        /*0038*/ 	.byte	0x02, 0x4a
	.zero		1
	.zero		1


	//----- nvinfo : EIATTR_EXIT_INSTR_OFFSETS
	.align		4
        /*003c*/ 	.byte	0x04, 0x1c
        /*003e*/ 	.short	(.L_89 - .L_88)


	//   ....[0]....
.L_88:
        /*0040*/ 	.word	0x00000170


	//   ....[1]....
        /*0044*/ 	.word	0x000001c0


	//----- nvinfo : EIATTR_CRS_STACK_SIZE
	.align		4
.L_89:
        /*0048*/ 	.byte	0x04, 0x1e
        /*004a*/ 	.short	(.L_91 - .L_90)
.L_90:
        /*004c*/ 	.word	0x00000000


	//----- nvinfo : EIATTR_CBANK_PARAM_SIZE
	.align		4
.L_91:
        /*0050*/ 	.byte	0x03, 0x19
        /*0052*/ 	.short	0x0010


	//----- nvinfo : EIATTR_PARAM_CBANK
	.align		4
        /*0054*/ 	.byte	0x04, 0x0a
        /*0056*/ 	.short	(.L_93 - .L_92)
	.align		4
.L_92:
        /*0058*/ 	.word	index@(.nv.constant0._Z20simple_reduce_kernelPfS_)
        /*005c*/ 	.short	0x0380
        /*005e*/ 	.short	0x0010


	//----- nvinfo : EIATTR_SW_WAR
	.align		4
.L_93:
        /*0060*/ 	.byte	0x04, 0x36
        /*0062*/ 	.short	(.L_95 - .L_94)
.L_94:
        /*0064*/ 	.word	0x00000008
.L_95:


//--------------------- .nv.callgraph             --------------------------
	.section	.nv.callgraph,"",@"SHT_CUDA_CALLGRAPH"
	.align	4
	.sectionentsize	8
	.align		4
        /*0000*/ 	.word	0x00000000
	.align		4
        /*0004*/ 	.word	0xffffffff
	.align		4
        /*0008*/ 	.word	0x00000000
	.align		4
        /*000c*/ 	.word	0xfffffffe
	.align		4
        /*0010*/ 	.word	0x00000000
	.align		4
        /*0014*/ 	.word	0xfffffffd
	.align		4
        /*0018*/ 	.word	0x00000000
	.align		4
        /*001c*/ 	.word	0xfffffffc


//--------------------- .text._Z29coarsened_shmem_sum_reductionPfS_j --------------------------
	.section	.text._Z29coarsened_shmem_sum_reductionPfS_j,"ax",@progbits
	.align	128
        .global         _Z29coarsened_shmem_sum_reductionPfS_j
        .type           _Z29coarsened_shmem_sum_reductionPfS_j,@function
        .size           _Z29coarsened_shmem_sum_reductionPfS_j,(.L_x_22 - _Z29coarsened_shmem_sum_reductionPfS_j)
        .other          _Z29coarsened_shmem_sum_reductionPfS_j,@"STO_CUDA_ENTRY STV_DEFAULT"
_Z29coarsened_shmem_sum_reductionPfS_j:
.text._Z29coarsened_shmem_sum_reductionPfS_j:
[----:B------:R-:W-:Y:S01]  /*0000*/  LDC R1, c[0x0][0x37c] ;  /* 0x0000df00ff017b82 */ /* 0x000fe20000000800 */
[----:B------:R-:W0:Y:S07]  /*0010*/  S2R R0, SR_TID.X ;  /* 0x0000000000007919 */ /* 0x000e2e0000002100 */
[----:B------:R-:W1:Y:S01]  /*0020*/  S2UR UR4, SR_CTAID.X ;  /* 0x00000000000479c3 */ /* 0x000e620000002500 */
[----:B------:R-:W1:Y:S01]  /*0030*/  LDCU UR5, c[0x0][0x360] ;  /* 0x00006c00ff0577ac */ /* 0x000e620008000800 */
[----:B------:R-:W2:Y:S06]  /*0040*/  LDCU.64 UR6, c[0x0][0x358] ;  /* 0x00006b00ff0677ac */ /* 0x000eac0008000a00 */
[----:B------:R-:W3:Y:S08]  /*0050*/  LDC R3, c[0x0][0x390] ;  /* 0x0000e400ff037b82 */ /* 0x000ef00000000800 */
[----:B------:R-:W4:Y:S01]  /*0060*/  LDC.64 R12, c[0x0][0x388] ;  /* 0x0000e200ff0c7b82 */ /* 0x000f220000000a00 */
[----:B-1----:R-:W-:Y:S01]  /*0070*/  UIMAD UR4, UR5, UR4, URZ ;  /* 0x00000004050472a4 */ /* 0x002fe2000f8e02ff */
[----:B---3--:R-:W-:-:S05]  /*0080*/  SHF.L.U32 R3, R3, 0x1, RZ ;  /* 0x0000000103037819 */ /* 0x008fca00000006ff */
[----:B0-----:R-:W-:-:S04]  /*0090*/  IMAD R2, R3, UR4, R0 ;  /* 0x0000000403027c24 */ /* 0x001fc8000f8e0200 */
[----:B----4-:R-:W-:-:S05]  /*00a0*/  IMAD.WIDE.U32 R6, R2, 0x4, R12 ;  /* 0x0000000402067825 */ /* 0x010fca00078e000c */
[----:B--2---:R0:W5:Y:S01]  /*00b0*/  LDG.E R19, desc[UR6][R6.64] ;  /* 0x0000000606137981 */ /* 0x004162000c1e1900 */
[----:B------:R-:W-:Y:S02]  /*00c0*/  ISETP.NE.AND P0, PT, R3, RZ, PT ;  /* 0x000000ff0300720c */ /* 0x000fe40003f05270 */
[----:B------:R-:W-:-:S11]  /*00d0*/  MOV R5, UR5 ;  /* 0x0000000500057c02 */ /* 0x000fd60008000f00 */
[----:B0-----:R-:W-:Y:S05]  /*00e0*/  @!P0 BRA `(.L_x_0) ;  /* 0x00000008004c8947 */ /* 0x001fea0003800000 */
[----:B------:R-:W-:Y:S01]  /*00f0*/  IADD3 R4, PT, PT, R3, -0x2, RZ ;  /* 0xfffffffe03047810 */ /* 0x000fe20007ffe0ff */
[----:B------:R-:W-:-:S03]  /*0100*/  HFMA2 R7, -RZ, RZ, 0, 5.9604644775390625e-08 ;  /* 0x00000001ff077431 */ /* 0x000fc600000001ff */
[----:B------:R-:W-:-:S13]  /*0110*/  ISETP.GE.U32.AND P0, PT, R4, 0xf, PT ;  /* 0x0000000f0400780c */ /* 0x000fda0003f06070 */
[----:B------:R-:W-:Y:S05]  /*0120*/  @!P0 BRA `(.L_x_1) ;  /* 0x0000000400288947 */ /* 0x000fea0003800000 */
[----:B------:R-:W-:Y:S02]  /*0130*/  IADD3 R4, PT, PT, R3, -0x1, RZ ;  /* 0xffffffff03047810 */ /* 0x000fe40007ffe0ff */
[----:B------:R-:W-:Y:S02]  /*0140*/  MOV R7, RZ ;  /* 0x000000ff00077202 */ /* 0x000fe40000000f00 */
[----:B------:R-:W-:Y:S02]  /*0150*/  LOP3.LUT R8, R4, 0xfffffff0, RZ, 0xc0, !PT ;  /* 0xfffffff004087812 */ /* 0x000fe400078ec0ff */
[----:B------:R-:W-:Y:S02]  /*0160*/  IADD3 R4, PT, PT, R2, 0x2000, RZ ;  /* 0x0000200002047810 */ /* 0x000fe40007ffe0ff */
[----:B------:R-:W-:-:S07]  /*0170*/  IADD3 R8, PT, PT, -R8, RZ, RZ ;  /* 0x000000ff08087210 */ /* 0x000fce0007ffe1ff */
.L_x_2:
[----:B------:R-:W-:-:S05]  /*0180*/  IADD3 R15, PT, PT, R4, -0x1c00, RZ ;  /* 0xffffe400040f7810 */ /* 0x000fca0007ffe0ff */
[----:B------:R-:W-:-:S05]  /*0190*/  IMAD.WIDE.U32 R14, R15, 0x4, R12 ;  /* 0x000000040f0e7825 */ /* 0x000fca00078e000c */
[----:B------:R0:W2:Y:S01]  /*01a0*/  LDG.E R18, desc[UR6][R14.64] ;  /* 0x000000060e127981 */ /* 0x0000a2000c1e1900 */
[C---:B------:R-:W-:Y:S02]  /*01b0*/  IADD3 R17, PT, PT, R4.reuse, -0x1800, RZ ;  /* 0xffffe80004117810 */ /* 0x040fe40007ffe0ff */
[----:B------:R-:W-:-:S03]  /*01c0*/  IADD3 R27, PT, PT, R4, -0x1400, RZ ;  /* 0xffffec00041b7810 */ /* 0x000fc60007ffe0ff */
[----:B------:R-:W-:Y:S01]  /*01d0*/  IMAD.WIDE.U32 R16, R17, 0x4, R12 ;  /* 0x0000000411107825 */ /* 0x000fe200078e000c */
[----:B------:R-:W-:-:S03]  /*01e0*/  IADD3 R11, PT, PT, R4, -0x1000, RZ ;  /* 0xfffff000040b7810 */ /* 0x000fc60007ffe0ff */
[--C-:B------:R-:W-:Y:S01]  /*01f0*/  IMAD.WIDE.U32 R26, R27, 0x4, R12.reuse ;  /* 0x000000041b1a7825 */ /* 0x100fe200078e000c */
[----:B------:R1:W3:Y:S01]  /*0200*/  LDG.E R6, desc[UR6][R16.64] ;  /* 0x0000000610067981 */ /* 0x0002e2000c1e1900 */
[C---:B------:R-:W-:Y:S02]  /*0210*/  IADD3 R29, PT, PT, R4.reuse, -0xc00, RZ ;  /* 0xfffff400041d7810 */ /* 0x040fe40007ffe0ff */
[--C-:B------:R-:W-:Y:S02]  /*0220*/  IMAD.WIDE.U32 R10, R11, 0x4, R12.reuse ;  /* 0x000000040b0a7825 */ /* 0x100fe400078e000c */
[----:B------:R-:W4:Y:S01]  /*0230*/  LDG.E R26, desc[UR6][R26.64] ;  /* 0x000000061a1a7981 */ /* 0x000f22000c1e1900 */
[C---:B0-----:R-:W-:Y:S01]  /*0240*/  IADD3 R15, PT, PT, R4.reuse, -0x800, RZ ;  /* 0xfffff800040f7810 */ /* 0x041fe20007ffe0ff */
[--C-:B------:R-:W-:Y:S01]  /*0250*/  IMAD.WIDE.U32 R28, R29, 0x4, R12.reuse ;  /* 0x000000041d1c7825 */ /* 0x100fe200078e000c */
[----:B------:R-:W-:Y:S01]  /*0260*/  IADD3 R9, PT, PT, R4, -0x400, RZ ;  /* 0xfffffc0004097810 */ /* 0x000fe20007ffe0ff */
[----:B------:R0:W4:Y:S02]  /*0270*/  LDG.E R25, desc[UR6][R10.64] ;  /* 0x000000060a197981 */ /* 0x000124000c1e1900 */
[----:B------:R-:W-:-:S02]  /*0280*/  IMAD.WIDE.U32 R14, R15, 0x4, R12 ;  /* 0x000000040f0e7825 */ /* 0x000fc400078e000c */
[----:B------:R0:W4:Y:S02]  /*0290*/  LDG.E R24, desc[UR6][R28.64] ;  /* 0x000000061c187981 */ /* 0x000124000c1e1900 */
[--C-:B-1----:R-:W-:Y:S02]  /*02a0*/  IMAD.WIDE.U32 R16, R9, 0x4, R12.reuse ;  /* 0x0000000409107825 */ /* 0x102fe400078e000c */
[----:B------:R-:W4:Y:S01]  /*02b0*/  LDG.E R23, desc[UR6][R14.64] ;  /* 0x000000060e177981 */ /* 0x000f22000c1e1900 */
[C---:B------:R-:W-:Y:S01]  /*02c0*/  IADD3 R21, PT, PT, R4.reuse, 0x400, RZ ;  /* 0x0000040004157810 */ /* 0x040fe20007ffe0ff */
[C-C-:B0-----:R-:W-:Y:S02]  /*02d0*/  IMAD.WIDE.U32 R10, R4.reuse, 0x4, R12.reuse ;  /* 0x00000004040a7825 */ /* 0x141fe400078e000c */
[----:B------:R0:W4:Y:S01]  /*02e0*/  LDG.E R22, desc[UR6][R16.64] ;  /* 0x0000000610167981 */ /* 0x000122000c1e1900 */
[C---:B------:R-:W-:Y:S01]  /*02f0*/  IADD3 R9, PT, PT, R4.reuse, 0x800, RZ ;  /* 0x0000080004097810 */ /* 0x040fe20007ffe0ff */
[--C-:B------:R-:W-:Y:S01]  /*0300*/  IMAD.WIDE.U32 R20, R21, 0x4, R12.reuse ;  /* 0x0000000415147825 */ /* 0x100fe200078e000c */
[C---:B------:R-:W-:Y:S01]  /*0310*/  IADD3 R27, PT, PT, R4.reuse, 0xc00, RZ ;  /* 0x00000c00041b7810 */ /* 0x040fe20007ffe0ff */
[----:B------:R-:W4:Y:S02]  /*0320*/  LDG.E R11, desc[UR6][R10.64] ;  /* 0x000000060a0b7981 */ /* 0x000f24000c1e1900 */
[----:B------:R-:W-:Y:S01]  /*0330*/  IMAD.WIDE.U32 R28, R9, 0x4, R12 ;  /* 0x00000004091c7825 */ /* 0x000fe200078e000c */
[----:B0-----:R-:W-:-:S03]  /*0340*/  IADD3 R17, PT, PT, R4, 0x1000, RZ ;  /* 0x0000100004117810 */ /* 0x001fc60007ffe0ff */
[--C-:B------:R-:W-:Y:S01]  /*0350*/  IMAD.WIDE.U32 R14, R27, 0x4, R12.reuse ;  /* 0x000000041b0e7825 */ /* 0x100fe200078e000c */
[----:B------:R-:W4:Y:S04]  /*0360*/  LDG.E R9, desc[UR6][R28.64] ;  /* 0x000000061c097981 */ /* 0x000f28000c1e1900 */
[----:B------:R0:W4:Y:S01]  /*0370*/  LDG.E R10, desc[UR6][R20.64] ;  /* 0x00000006140a7981 */ /* 0x000122000c1e1900 */
[----:B------:R-:W-:-:S03]  /*0380*/  IMAD.WIDE.U32 R16, R17, 0x4, R12 ;  /* 0x0000000411107825 */ /* 0x000fc600078e000c */
[----:B------:R1:W4:Y:S04]  /*0390*/  LDG.E R27, desc[UR6][R14.64] ;  /* 0x000000060e1b7981 */ /* 0x000328000c1e1900 */
[----:B------:R2:W4:Y:S01]  /*03a0*/  LDG.E R16, desc[UR6][R16.64] ;  /* 0x0000000610107981 */ /* 0x000522000c1e1900 */
[C---:B0-----:R-:W-:Y:S02]  /*03b0*/  IADD3 R21, PT, PT, R4.reuse, 0x1800, RZ ;  /* 0x0000180004157810 */ /* 0x041fe40007ffe0ff */
[----:B-1----:R-:W-:-:S03]  /*03c0*/  IADD3 R15, PT, PT, R4, 0x1400, RZ ;  /* 0x00001400040f7810 */ /* 0x002fc60007ffe0ff */
[----:B------:R-:W-:Y:S01]  /*03d0*/  IMAD.WIDE.U32 R20, R21, 0x4, R12 ;  /* 0x0000000415147825 */ /* 0x000fe200078e000c */
[----:B------:R-:W-:-:S05]  /*03e0*/  IADD3 R29, PT, PT, R4, 0x1c00, RZ ;  /* 0x00001c00041d7810 */ /* 0x000fca0007ffe0ff */
[----:B------:R-:W-:Y:S01]  /*03f0*/  IMAD.WIDE.U32 R28, R29, 0x4, R12 ;  /* 0x000000041d1c7825 */ /* 0x000fe200078e000c */
[----:B------:R-:W4:Y:S05]  /*0400*/  LDG.E R20, desc[UR6][R20.64] ;  /* 0x0000000614147981 */ /* 0x000f2a000c1e1900 */
[----:B------:R-:W4:Y:S01]  /*0410*/  LDG.E R28, desc[UR6][R28.64] ;  /* 0x000000061c1c7981 */ /* 0x000f22000c1e1900 */
[----:B--2--5:R-:W-:Y:S01]  /*0420*/  FADD R17, R18, R19 ;  /* 0x0000001312117221 */ /* 0x024fe20000000000 */
[----:B------:R-:W-:Y:S01]  /*0430*/  IMAD.WIDE.U32 R18, R15, 0x4, R12 ;  /* 0x000000040f127825 */ /* 0x000fe200078e000c */
[----:B------:R-:W-:-:S05]  /*0440*/  IADD3 R15, PT, PT, R4, 0x2000, RZ ;  /* 0x00002000040f7810 */ /* 0x000fca0007ffe0ff */
[----:B------:R-:W2:Y:S01]  /*0450*/  LDG.E R18, desc[UR6][R18.64] ;  /* 0x0000000612127981 */ /* 0x000ea2000c1e1900 */
[----:B------:R-:W-:-:S06]  /*0460*/  IMAD.WIDE.U32 R14, R15, 0x4, R12 ;  /* 0x000000040f0e7825 */ /* 0x000fcc00078e000c */
[----:B------:R-:W2:Y:S01]  /*0470*/  LDG.E R14, desc[UR6][R14.64] ;  /* 0x000000060e0e7981 */ /* 0x000ea2000c1e1900 */
[----:B---3--:R-:W-:-:S04]  /*0480*/  FADD R17, R17, R6 ;  /* 0x0000000611117221 */ /* 0x008fc80000000000 */
[----:B----4-:R-:W-:-:S04]  /*0490*/  FADD R26, R17, R26 ;  /* 0x0000001a111a7221 */ /* 0x010fc80000000000 */
[----:B------:R-:W-:-:S04]  /*04a0*/  FADD R25, R26, R25 ;  /* 0x000000191a197221 */ /* 0x000fc80000000000 */
[----:B------:R-:W-:-:S04]  /*04b0*/  FADD R24, R25, R24 ;  /* 0x0000001819187221 */ /* 0x000fc80000000000 */
[----:B------:R-:W-:-:S04]  /*04c0*/  FADD R23, R24, R23 ;  /* 0x0000001718177221 */ /* 0x000fc80000000000 */
[----:B------:R-:W-:-:S04]  /*04d0*/  FADD R22, R23, R22 ;  /* 0x0000001617167221 */ /* 0x000fc80000000000 */
[----:B------:R-:W-:-:S04]  /*04e0*/  FADD R11, R22, R11 ;  /* 0x0000000b160b7221 */ /* 0x000fc80000000000 */
[----:B------:R-:W-:-:S04]  /*04f0*/  FADD R10, R11, R10 ;  /* 0x0000000a0b0a7221 */ /* 0x000fc80000000000 */
[----:B------:R-:W-:Y:S01]  /*0500*/  FADD R10, R10, R9 ;  /* 0x000000090a0a7221 */ /* 0x000fe20000000000 */
[----:B------:R-:W-:-:S03]  /*0510*/  IADD3 R8, PT, PT, R8, 0x10, RZ ;  /* 0x0000001008087810 */ /* 0x000fc60007ffe0ff */
[----:B------:R-:W-:Y:S01]  /*0520*/  FADD R27, R10, R27 ;  /* 0x0000001b0a1b7221 */ /* 0x000fe20000000000 */
[----:B------:R-:W-:-:S03]  /*0530*/  ISETP.NE.AND P0, PT, R8, RZ, PT ;  /* 0x000000ff0800720c */ /* 0x000fc60003f05270 */
[----:B------:R-:W-:Y:S01]  /*0540*/  FADD R27, R27, R16 ;  /* 0x000000101b1b7221 */ /* 0x000fe20000000000 */
[----:B------:R-:W-:Y:S02]  /*0550*/  IADD3 R7, PT, PT, R7, 0x10, RZ ;  /* 0x0000001007077810 */ /* 0x000fe40007ffe0ff */
[----:B------:R-:W-:Y:S01]  /*0560*/  IADD3 R4, PT, PT, R4, 0x4000, RZ ;  /* 0x0000400004047810 */ /* 0x000fe20007ffe0ff */
[----:B--2---:R-:W-:-:S04]  /*0570*/  FADD R27, R27, R18 ;  /* 0x000000121b1b7221 */ /* 0x004fc80000000000 */
[----:B------:R-:W-:-:S04]  /*0580*/  FADD R27, R27, R20 ;  /* 0x000000141b1b7221 */ /* 0x000fc80000000000 */
[----:B------:R-:W-:-:S04]  /*0590*/  FADD R27, R27, R28 ;  /* 0x0000001c1b1b7221 */ /* 0x000fc80000000000 */
[----:B------:R-:W-:Y:S01]  /*05a0*/  FADD R19, R27, R14 ;  /* 0x0000000e1b137221 */ /* 0x000fe20000000000 */
[----:B------:R-:W-:Y:S06]  /*05b0*/  @P0 BRA `(.L_x_2) ;  /* 0xfffffff800f00947 */ /* 0x000fec000383ffff */
[----:B------:R-:W-:-:S07]  /*05c0*/  IADD3 R7, PT, PT, R7, 0x1, RZ ;  /* 0x0000000107077810 */ /* 0x000fce0007ffe0ff */
.L_x_1:
[C---:B------:R-:W-:Y:S02]  /*05d0*/  IADD3 R4, PT, PT, R3.reuse, 0xe, RZ ;  /* 0x0000000e03047810 */ /* 0x040fe40007ffe0ff */
[----:B------:R-:W-:Y:S02]  /*05e0*/  IADD3 R3, PT, PT, R3, 0x6, RZ ;  /* 0x0000000603037810 */ /* 0x000fe40007ffe0ff */
[----:B------:R-:W-:Y:S02]  /*05f0*/  LOP3.LUT R4, R4, 0xe, RZ, 0xc0, !PT ;  /* 0x0000000e04047812 */ /* 0x000fe400078ec0ff */
[----:B------:R-:W-:Y:S02]  /*0600*/  LOP3.LUT R3, R3, 0x6, RZ, 0xc0, !PT ;  /* 0x0000000603037812 */ /* 0x000fe400078ec0ff */
[----:B------:R-:W-:Y:S02]  /*0610*/  ISETP.GE.U32.AND P0, PT, R4, 0x7, PT ;  /* 0x000000070400780c */ /* 0x000fe40003f06070 */
[----:B------:R-:W-:-:S11]  /*0620*/  ISETP.GE.U32.AND P1, PT, R3, 0x3, PT ;  /* 0x000000030300780c */ /* 0x000fd60003f26070 */
[----:B------:R-:W-:Y:S05]  /*0630*/  @!P0 BRA `(.L_x_3) ;  /* 0x0000000000848947 */ /* 0x000fea0003800000 */
[----:B------:R-:W-:-:S04]  /*0640*/  LEA R3, R7, R2, 0xa ;  /* 0x0000000207037211 */ /* 0x000fc800078e50ff */
[C---:B------:R-:W-:Y:S01]  /*0650*/  IADD3 R17, PT, PT, R3.reuse, 0x400, RZ ;  /* 0x0000040003117810 */ /* 0x040fe20007ffe0ff */
[C---:B------:R-:W-:Y:S01]  /*0660*/  IMAD.WIDE.U32 R8, R3.reuse, 0x4, R12 ;  /* 0x0000000403087825 */ /* 0x040fe200078e000c */
[----:B------:R-:W-:-:S03]  /*0670*/  IADD3 R23, PT, PT, R3, 0x800, RZ ;  /* 0x0000080003177810 */ /* 0x000fc60007ffe0ff */
[--C-:B------:R-:W-:Y:S01]  /*0680*/  IMAD.WIDE.U32 R16, R17, 0x4, R12.reuse ;  /* 0x0000000411107825 */ /* 0x100fe200078e000c */
[----:B------:R0:W2:Y:S01]  /*0690*/  LDG.E R4, desc[UR6][R8.64] ;  /* 0x0000000608047981 */ /* 0x0000a2000c1e1900 */
[----:B------:R-:W-:Y:S02]  /*06a0*/  IADD3 R11, PT, PT, R3, 0xc00, RZ ;  /* 0x00000c00030b7810 */ /* 0x000fe40007ffe0ff */
[--C-:B------:R-:W-:Y:S01]  /*06b0*/  IMAD.WIDE.U32 R22, R23, 0x4, R12.reuse ;  /* 0x0000000417167825 */ /* 0x100fe200078e000c */
[----:B------:R1:W3:Y:S01]  /*06c0*/  LDG.E R6, desc[UR6][R16.64] ;  /* 0x0000000610067981 */ /* 0x0002e2000c1e1900 */
[----:B------:R-:W-:Y:S02]  /*06d0*/  IADD3 R15, PT, PT, R3, 0x1000, RZ ;  /* 0x00001000030f7810 */ /* 0x000fe40007ffe0ff */
[----:B------:R-:W-:Y:S01]  /*06e0*/  IMAD.WIDE.U32 R10, R11, 0x4, R12 ;  /* 0x000000040b0a7825 */ /* 0x000fe200078e000c */
[----:B------:R-:W4:Y:S01]  /*06f0*/  LDG.E R18, desc[UR6][R22.64] ;  /* 0x0000000616127981 */ /* 0x000f22000c1e1900 */
[----:B------:R-:W-:-:S02]  /*0700*/  IADD3 R21, PT, PT, R3, 0x1400, RZ ;  /* 0x0000140003157810 */ /* 0x000fc40007ffe0ff */
[--C-:B------:R-:W-:Y:S01]  /*0710*/  IMAD.WIDE.U32 R14, R15, 0x4, R12.reuse ;  /* 0x000000040f0e7825 */ /* 0x100fe200078e000c */
[----:B------:R-:W-:Y:S01]  /*0720*/  IADD3 R25, PT, PT, R3, 0x1800, RZ ;  /* 0x0000180003197810 */ /* 0x000fe20007ffe0ff */
[----:B------:R-:W4:Y:S02]  /*0730*/  LDG.E R10, desc[UR6][R10.64] ;  /* 0x000000060a0a7981 */ /* 0x000f24000c1e1900 */
[--C-:B0-----:R-:W-:Y:S01]  /*0740*/  IMAD.WIDE.U32 R8, R21, 0x4, R12.reuse ;  /* 0x0000000415087825 */ /* 0x101fe200078e000c */
[----:B------:R-:W-:Y:S01]  /*0750*/  IADD3 R21, PT, PT, R3, 0x1c00, RZ ;  /* 0x00001c0003157810 */ /* 0x000fe20007ffe0ff */
[----:B------:R-:W4:Y:S02]  /*0760*/  LDG.E R15, desc[UR6][R14.64] ;  /* 0x000000060e0f7981 */ /* 0x000f24000c1e1900 */
[--C-:B-1----:R-:W-:Y:S02]  /*0770*/  IMAD.WIDE.U32 R16, R25, 0x4, R12.reuse ;  /* 0x0000000419107825 */ /* 0x102fe400078e000c */
[----:B------:R-:W4:Y:S02]  /*0780*/  LDG.E R9, desc[UR6][R8.64] ;  /* 0x0000000608097981 */ /* 0x000f24000c1e1900 */
[----:B------:R-:W-:-:S02]  /*0790*/  IMAD.WIDE.U32 R20, R21, 0x4, R12 ;  /* 0x0000000415147825 */ /* 0x000fc400078e000c */
[----:B------:R-:W4:Y:S04]  /*07a0*/  LDG.E R17, desc[UR6][R16.64] ;  /* 0x0000000610117981 */ /* 0x000f28000c1e1900 */
[----:B------:R-:W4:Y:S01]  /*07b0*/  LDG.E R21, desc[UR6][R20.64] ;  /* 0x0000000614157981 */ /* 0x000f22000c1e1900 */
[----:B------:R-:W-:Y:S01]  /*07c0*/  IADD3 R7, PT, PT, R7, 0x8, RZ ;  /* 0x0000000807077810 */ /* 0x000fe20007ffe0ff */
[----:B--2--5:R-:W-:-:S04]  /*07d0*/  FADD R19, R19, R4 ;  /* 0x0000000413137221 */ /* 0x024fc80000000000 */
[----:B---3--:R-:W-:-:S04]  /*07e0*/  FADD R19, R19, R6 ;  /* 0x0000000613137221 */ /* 0x008fc80000000000 */
[----:B----4-:R-:W-:-:S04]  /*07f0*/  FADD R19, R19, R18 ;  /* 0x0000001213137221 */ /* 0x010fc80000000000 */
[----:B------:R-:W-:-:S04]  /*0800*/  FADD R10, R19, R10 ;  /* 0x0000000a130a7221 */ /* 0x000fc80000000000 */
[----:B------:R-:W-:-:S04]  /*0810*/  FADD R10, R10, R15 ;  /* 0x0000000f0a0a7221 */ /* 0x000fc80000000000 */
[----:B------:R-:W-:-:S04]  /*0820*/  FADD R10, R10, R9 ;  /* 0x000000090a0a7221 */ /* 0x000fc80000000000 */
[----:B------:R-:W-:-:S04]  /*0830*/  FADD R10, R10, R17 ;  /* 0x000000110a0a7221 */ /* 0x000fc80000000000 */
[----:B------:R-:W-:-:S07]  /*0840*/  FADD R19, R10, R21 ;  /* 0x000000150a137221 */ /* 0x000fce0000000000 */
.L_x_3:
[----:B------:R-:W-:-:S04]  /*0850*/  @P1 LEA R3, R7, R2, 0xa ;  /* 0x0000000207031211 */ /* 0x000fc800078e50ff */
[C---:B------:R-:W-:Y:S01]  /*0860*/  @P1 IADD3 R11, PT, PT, R3.reuse, 0x400, RZ ;  /* 0x00000400030b1810 */ /* 0x040fe20007ffe0ff */
[C---:B------:R-:W-:Y:S01]  /*0870*/  @P1 IMAD.WIDE.U32 R8, R3.reuse, 0x4, R12 ;  /* 0x0000000403081825 */ /* 0x040fe200078e000c */
[----:B------:R-:W-:-:S03]  /*0880*/  @P1 IADD3 R15, PT, PT, R3, 0x800, RZ ;  /* 0x00000800030f1810 */ /* 0x000fc60007ffe0ff */
[--C-:B------:R-:W-:Y:S01]  /*0890*/  @P1 IMAD.WIDE.U32 R10, R11, 0x4, R12.reuse ;  /* 0x000000040b0a1825 */ /* 0x100fe200078e000c */
[----:B------:R-:W-:Y:S01]  /*08a0*/  @P1 IADD3 R17, PT, PT, R3, 0xc00, RZ ;  /* 0x00000c0003111810 */ /* 0x000fe20007ffe0ff */
[----:B------:R-:W2:Y:S02]  /*08b0*/  @P1 LDG.E R8, desc[UR6][R8.64] ;  /* 0x0000000608081981 */ /* 0x000ea4000c1e1900 */
[--C-:B------:R-:W-:Y:S02]  /*08c0*/  @P1 IMAD.WIDE.U32 R14, R15, 0x4, R12.reuse ;  /* 0x000000040f0e1825 */ /* 0x100fe400078e000c */
[----:B------:R-:W3:Y:S02]  /*08d0*/  @P1 LDG.E R10, desc[UR6][R10.64] ;  /* 0x000000060a0a1981 */ /* 0x000ee4000c1e1900 */
[----:B------:R-:W-:Y:S02]  /*08e0*/  @P1 IMAD.WIDE.U32 R16, R17, 0x4, R12 ;  /* 0x0000000411101825 */ /* 0x000fe400078e000c */
[----:B------:R-:W4:Y:S04]  /*08f0*/  @P1 LDG.E R14, desc[UR6][R14.64] ;  /* 0x000000060e0e1981 */ /* 0x000f28000c1e1900 */
[----:B------:R-:W4:Y:S01]  /*0900*/  @P1 LDG.E R16, desc[UR6][R16.64] ;  /* 0x0000000610101981 */ /* 0x000f22000c1e1900 */
[----:B------:R-:W0:Y:S01]  /*0910*/  LDCU.U16 UR4, c[0x0][0x390] ;  /* 0x00007200ff0477ac */ /* 0x000e220008000400 */
[----:B------:R-:W-:-:S04]  /*0920*/  @P1 IADD3 R7, PT, PT, R7, 0x4, RZ ;  /* 0x0000000407071810 */ /* 0x000fc80007ffe0ff */
[----:B------:R-:W-:Y:S01]  /*0930*/  LEA R7, R7, R2, 0xa ;  /* 0x0000000207077211 */ /* 0x000fe200078e50ff */
[----:B0-----:R-:W-:-:S04]  /*0940*/  ULEA UR4, UR4, 0x2, 0x1 ;  /* 0x0000000204047891 */ /* 0x001fc8000f8e08ff */
[----:B------:R-:W-:-:S04]  /*0950*/  ULOP3.LUT UR4, UR4, 0x2, URZ, 0xc0, !UPT ;  /* 0x0000000204047892 */ /* 0x000fc8000f8ec0ff */
[----:B------:R-:W-:Y:S01]  /*0960*/  UIADD3 UR4, UPT, UPT, -UR4, URZ, URZ ;  /* 0x000000ff04047290 */ /* 0x000fe2000fffe1ff */
[----:B--2--5:R-:W-:-:S04]  /*0970*/  @P1 FADD R3, R19, R8 ;  /* 0x0000000813031221 */ /* 0x024fc80000000000 */
[----:B---3--:R-:W-:-:S04]  /*0980*/  @P1 FADD R3, R3, R10 ;  /* 0x0000000a03031221 */ /* 0x008fc80000000000 */
[----:B----4-:R-:W-:-:S04]  /*0990*/  @P1 FADD R3, R3, R14 ;  /* 0x0000000e03031221 */ /* 0x010fc80000000000 */
[----:B------:R-:W-:-:S07]  /*09a0*/  @P1 FADD R19, R3, R16 ;  /* 0x0000001003131221 */ /* 0x000fce0000000000 */
.L_x_4:
[----:B------:R-:W-:-:S06]  /*09b0*/  IMAD.WIDE.U32 R2, R7, 0x4, R12 ;  /* 0x0000000407027825 */ /* 0x000fcc00078e000c */
[----:B------:R-:W2:Y:S01]  /*09c0*/  LDG.E R2, desc[UR6][R2.64] ;  /* 0x0000000602027981 */ /* 0x000ea2000c1e1900 */
[----:B------:R-:W-:Y:S01]  /*09d0*/  UIADD3 UR4, UPT, UPT, UR4, 0x1, URZ ;  /* 0x0000000104047890 */ /* 0x000fe2000fffe0ff */
[----:B------:R-:W-:-:S03]  /*09e0*/  IADD3 R7, PT, PT, R7, 0x400, RZ ;  /* 0x0000040007077810 */ /* 0x000fc60007ffe0ff */
[----:B------:R-:W-:Y:S01]  /*09f0*/  UISETP.NE.AND UP0, UPT, UR4, 0x1, UPT ;  /* 0x000000010400788c */ /* 0x000fe2000bf05270 */
[----:B--2---:R-:W-:-:S08]  /*0a00*/  FADD R19, R2, R19 ;  /* 0x0000001302137221 */ /* 0x004fd00000000000 */
[----:B------:R-:W-:Y:S05]  /*0a10*/  BRA.U UP0, `(.L_x_4) ;  /* 0xfffffffd00e47547 */ /* 0x000fea000b83ffff */
.L_x_0:
[----:B------:R-:W0:Y:S01]  /*0a20*/  S2UR UR5, SR_CgaCtaId ;  /* 0x00000000000579c3 */ /* 0x000e220000008800 */
[----:B------:R-:W-:Y:S01]  /*0a30*/  UMOV UR4, 0x400 ;  /* 0x0000040000047882 */ /* 0x000fe20000000000 */
[----:B------:R-:W-:Y:S02]  /*0a40*/  ISETP.GE.U32.AND P1, PT, R5, 0x2, PT ;  /* 0x000000020500780c */ /* 0x000fe40003f26070 */
[----:B------:R-:W-:Y:S01]  /*0a50*/  ISETP.NE.AND P0, PT, R0, RZ, PT ;  /* 0x000000ff0000720c */ /* 0x000fe20003f05270 */
[----:B0-----:R-:W-:-:S06]  /*0a60*/  ULEA UR4, UR5, UR4, 0x18 ;  /* 0x0000000405047291 */ /* 0x001fcc000f8ec0ff */
[----:B------:R-:W-:-:S05]  /*0a70*/  LEA R2, R0, UR4, 0x2 ;  /* 0x0000000400027c11 */ /* 0x000fca000f8e10ff */
[----:B-----5:R0:W-:Y:S01]  /*0a80*/  STS [R2], R19 ;  /* 0x0000001302007388 */ /* 0x0201e20000000800 */
[----:B------:R-:W-:Y:S05]  /*0a90*/  @!P1 BRA `(.L_x_5) ;  /* 0x00000000002c9947 */ /* 0x000fea0003800000 */
.L_x_6:
[----:B------:R-:W-:Y:S01]  /*0aa0*/  BAR.SYNC.DEFER_BLOCKING 0x0 ;  /* 0x0000000000007b1d */ /* 0x000fe20000010000 */
[----:B------:R-:W-:-:S04]  /*0ab0*/  SHF.R.U32.HI R9, RZ, 0x1, R5 ;  /* 0x00000001ff097819 */ /* 0x000fc80000011605 */
[----:B------:R-:W-:-:S13]  /*0ac0*/  ISETP.GE.U32.AND P1, PT, R0, R9, PT ;  /* 0x000000090000720c */ /* 0x000fda0003f26070 */
[----:B------:R-:W-:Y:S01]  /*0ad0*/  @!P1 LEA R3, R9, R2, 0x2 ;  /* 0x0000000209039211 */ /* 0x000fe200078e10ff */
[----:B------:R-:W-:Y:S05]  /*0ae0*/  @!P1 LDS R4, [R2] ;  /* 0x0000000002049984 */ /* 0x000fea0000000800 */
[----:B------:R-:W1:Y:S02]  /*0af0*/  @!P1 LDS R3, [R3] ;  /* 0x0000000003039984 */ /* 0x000e640000000800 */
[----:B-1----:R-:W-:-:S05]  /*0b00*/  @!P1 FADD R7, R3, R4 ;  /* 0x0000000403079221 */ /* 0x002fca0000000000 */
[----:B------:R1:W-:Y:S01]  /*0b10*/  @!P1 STS [R2], R7 ;  /* 0x0000000702009388 */ /* 0x0003e20000000800 */
[----:B------:R-:W-:Y:S02]  /*0b20*/  ISETP.GT.U32.AND P1, PT, R5, 0x3, PT ;  /* 0x000000030500780c */ /* 0x000fe40003f24070 */
[----:B------:R-:W-:-:S11]  /*0b30*/  MOV R5, R9 ;  /* 0x0000000900057202 */ /* 0x000fd60000000f00 */
[----:B-1----:R-:W-:Y:S05]  /*0b40*/  @P1 BRA `(.L_x_6) ;  /* 0xfffffffc00d41947 */ /* 0x002fea000383ffff */
.L_x_5:
[----:B------:R-:W-:Y:S05]  /*0b50*/  @P0 EXIT ;  /* 0x000000000000094d */ /* 0x000fea0003800000 */
[----:B------:R-:W1:Y:S01]  /*0b60*/  S2UR UR5, SR_CgaCtaId ;  /* 0x00000000000579c3 */ /* 0x000e620000008800 */
[----:B------:R-:W-:-:S07]  /*0b70*/  UMOV UR4, 0x400 ;  /* 0x0000040000047882 */ /* 0x000fce0000000000 */
[----:B0-----:R-:W0:Y:S01]  /*0b80*/  LDC.64 R2, c[0x0][0x380] ;  /* 0x0000e000ff027b82 */ /* 0x001e220000000a00 */
[----:B-1----:R-:W-:-:S09]  /*0b90*/  ULEA UR4, UR5, UR4, 0x18 ;  /* 0x0000000405047291 */ /* 0x002fd2000f8ec0ff */
[----:B------:R-:W0:Y:S04]  /*0ba0*/  LDS R5, [UR4] ;  /* 0x00000004ff057984 */ /* 0x000e280008000800 */
[----:B0-----:R-:W-:Y:S01]  /*0bb0*/  REDG.E.ADD.F32.FTZ.RN.STRONG.GPU desc[UR6][R2.64], R5 ;  /* 0x00000005020079a6 */ /* 0x001fe2000c12f306 */
[----:B------:R-:W-:Y:S05]  /*0bc0*/  EXIT ;  /* 0x000000000000794d */ /* 0x000fea0003800000 */
.L_x_7:
[----:B------:R-:W-:-:S00]  /*0bd0*/  BRA `(.L_x_7) ;  /* 0xfffffffc00fc7947 */ /* 0x000fc0000383ffff */
[----:B------:R-:W-:-:S00]  /*0be0*/  NOP ;  /* 0x0000000000007918 */ /* 0x000fc00000000000 */
        /* <DEDUP_REMOVED lines=9> */
.L_x_22:


//--------------------- .text._Z29segmented_shmem_sum_reductionPfS_ --------------------------
	.section	.text._Z29segmented_shmem_sum_reductionPfS_,"ax",@progbits
	.align	128
        .global         _Z29segmented_shmem_sum_reductionPfS_
        .type           _Z29segmented_shmem_sum_reductionPfS_,@function
        .size           _Z29segmented_shmem_sum_reductionPfS_,(.L_x_23 - _Z29segmented_shmem_sum_reductionPfS_)
        .other          _Z29segmented_shmem_sum_reductionPfS_,@"STO_CUDA_ENTRY STV_DEFAULT"
_Z29segmented_shmem_sum_reductionPfS_:
.text._Z29segmented_shmem_sum_reductionPfS_:
[----:B------:R-:W-:Y:S01]  /*0000*/  LDC R1, c[0x0][0x37c] ;  /* 0x0000df00ff017b82 */ /* 0x000fe20000000800 */
[----:B------:R-:W0:Y:S01]  /*0010*/  S2R R0, SR_CTAID.X ;  /* 0x0000000000007919 */ /* 0x000e220000002500 */
[----:B------:R-:W0:Y:S06]  /*0020*/  LDCU UR8, c[0x0][0x360] ;  /* 0x00006c00ff0877ac */ /* 0x000e2c0008000800 */
[----:B------:R-:W1:Y:S01]  /*0030*/  LDC.64 R4, c[0x0][0x388] ;  /* 0x0000e200ff047b82 */ /* 0x000e620000000a00 */
[----:B------:R-:W2:Y:S01]  /*0040*/  S2R R9, SR_TID.X ;  /* 0x0000000000097919 */ /* 0x000ea20000002100 */
[----:B------:R-:W3:Y:S01]  /*0050*/  LDCU.64 UR6, c[0x0][0x358] ;  /* 0x00006b00ff0677ac */ /* 0x000ee20008000a00 */
[----:B0-----:R-:W-:-:S05]  /*0060*/  IMAD R0, R0, UR8, RZ ;  /* 0x0000000800007c24 */ /* 0x001fca000f8e02ff */
[----:B--2---:R-:W-:-:S04]  /*0070*/  LEA R3, R0, R9, 0x1 ;  /* 0x0000000900037211 */ /* 0x004fc800078e08ff */
[C---:B------:R-:W-:Y:S01]  /*0080*/  IADD3 R7, PT, PT, R3.reuse, 0x400, RZ ;  /* 0x0000040003077810 */ /* 0x040fe20007ffe0ff */
[----:B-1----:R-:W-:-:S04]  /*0090*/  IMAD.WIDE.U32 R2, R3, 0x4, R4 ;  /* 0x0000000403027825 */ /* 0x002fc800078e0004 */
[----:B------:R-:W-:Y:S02]  /*00a0*/  IMAD.WIDE.U32 R4, R7, 0x4, R4 ;  /* 0x0000000407047825 */ /* 0x000fe400078e0004 */
[----:B---3--:R-:W2:Y:S04]  /*00b0*/  LDG.E R2, desc[UR6][R2.64] ;  /* 0x0000000602027981 */ /* 0x008ea8000c1e1900 */
[----:B------:R-:W2:Y:S01]  /*00c0*/  LDG.E R5, desc[UR6][R4.64] ;  /* 0x0000000604057981 */ /* 0x000ea2000c1e1900 */
[----:B------:R-:W0:Y:S01]  /*00d0*/  S2UR UR5, SR_CgaCtaId ;  /* 0x00000000000579c3 */ /* 0x000e220000008800 */
[----:B------:R-:W-:Y:S01]  /*00e0*/  UMOV UR4, 0x400 ;  /* 0x0000040000047882 */ /* 0x000fe20000000000 */
[----:B------:R-:W-:Y:S01]  /*00f0*/  UISETP.GE.U32.AND UP0, UPT, UR8, 0x2, UPT ;  /* 0x000000020800788c */ /* 0x000fe2000bf06070 */
[----:B------:R-:W-:Y:S01]  /*0100*/  ISETP.NE.AND P0, PT, R9, RZ, PT ;  /* 0x000000ff0900720c */ /* 0x000fe20003f05270 */
[----:B0-----:R-:W-:-:S06]  /*0110*/  ULEA UR4, UR5, UR4, 0x18 ;  /* 0x0000000405047291 */ /* 0x001fcc000f8ec0ff */
[----:B------:R-:W-:Y:S01]  /*0120*/  LEA R7, R9, UR4, 0x2 ;  /* 0x0000000409077c11 */ /* 0x000fe2000f8e10ff */
[----:B--2---:R-:W-:-:S05]  /*0130*/  FADD R0, R2, R5 ;  /* 0x0000000502007221 */ /* 0x004fca0000000000 */
[----:B------:R0:W-:Y:S01]  /*0140*/  STS [R7], R0 ;  /* 0x0000000007007388 */ /* 0x0001e20000000800 */
[----:B------:R-:W-:Y:S05]  /*0150*/  BRA.U !UP0, `(.L_x_8) ;  /* 0x0000000108307547 */ /* 0x000fea000b800000 */
[----:B0-----:R-:W-:-:S07]  /*0160*/  IMAD.U32 R0, RZ, RZ, UR8 ;  /* 0x00000008ff007e24 */ /* 0x001fce000f8e00ff */
.L_x_9:
[----:B------:R-:W-:Y:S01]  /*0170*/  BAR.SYNC.DEFER_BLOCKING 0x0 ;  /* 0x0000000000007b1d */ /* 0x000fe20000010000 */
[----:B------:R-:W-:-:S04]  /*0180*/  SHF.R.U32.HI R6, RZ, 0x1, R0 ;  /* 0x00000001ff067819 */ /* 0x000fc80000011600 */
[----:B------:R-:W-:-:S13]  /*0190*/  ISETP.GE.U32.AND P1, PT, R9, R6, PT ;  /* 0x000000060900720c */ /* 0x000fda0003f26070 */
[----:B------:R-:W-:Y:S01]  /*01a0*/  @!P1 LEA R2, R6, R7, 0x2 ;  /* 0x0000000706029211 */ /* 0x000fe200078e10ff */
[----:B------:R-:W-:Y:S05]  /*01b0*/  @!P1 LDS R3, [R7] ;  /* 0x0000000007039984 */ /* 0x000fea0000000800 */
[----:B------:R-:W0:Y:S02]  /*01c0*/  @!P1 LDS R2, [R2] ;  /* 0x0000000002029984 */ /* 0x000e240000000800 */
[----:B0-----:R-:W-:-:S05]  /*01d0*/  @!P1 FADD R4, R2, R3 ;  /* 0x0000000302049221 */ /* 0x001fca0000000000 */
[----:B------:R1:W-:Y:S01]  /*01e0*/  @!P1 STS [R7], R4 ;  /* 0x0000000407009388 */ /* 0x0003e20000000800 */
[----:B------:R-:W-:Y:S01]  /*01f0*/  ISETP.GT.U32.AND P1, PT, R0, 0x3, PT ;  /* 0x000000030000780c */ /* 0x000fe20003f24070 */
[----:B------:R-:W-:-:S12]  /*0200*/  IMAD.MOV.U32 R0, RZ, RZ, R6 ;  /* 0x000000ffff007224 */ /* 0x000fd800078e0006 */
[----:B-1----:R-:W-:Y:S05]  /*0210*/  @P1 BRA `(.L_x_9) ;  /* 0xfffffffc00d41947 */ /* 0x002fea000383ffff */
.L_x_8:
[----:B------:R-:W-:Y:S05]  /*0220*/  @P0 EXIT ;  /* 0x000000000000094d */ /* 0x000fea0003800000 */
[----:B------:R-:W1:Y:S01]  /*0230*/  S2UR UR5, SR_CgaCtaId ;  /* 0x00000000000579c3 */ /* 0x000e620000008800 */
[----:B------:R-:W-:-:S07]  /*0240*/  UMOV UR4, 0x400 ;  /* 0x0000040000047882 */ /* 0x000fce0000000000 */
[----:B------:R-:W2:Y:S01]  /*0250*/  LDC.64 R2, c[0x0][0x380] ;  /* 0x0000e000ff027b82 */ /* 0x000ea20000000a00 */
[----:B-1----:R-:W-:-:S09]  /*0260*/  ULEA UR4, UR5, UR4, 0x18 ;  /* 0x0000000405047291 */ /* 0x002fd2000f8ec0ff */
[----:B------:R-:W2:Y:S04]  /*0270*/  LDS R5, [UR4] ;  /* 0x00000004ff057984 */ /* 0x000ea80008000800 */
[----:B--2---:R-:W-:Y:S01]  /*0280*/  REDG.E.ADD.F32.FTZ.RN.STRONG.GPU desc[UR6][R2.64], R5 ;  /* 0x00000005020079a6 */ /* 0x004fe2000c12f306 */
[----:B------:R-:W-:Y:S05]  /*0290*/  EXIT ;  /* 0x000000000000794d */ /* 0x000fea0003800000 */
.L_x_10:
        /* <DEDUP_REMOVED lines=14> */
.L_x_23:


//--------------------- .text._Z30shmem_convergent_reduce_kernelPfS_ --------------------------
	.section	.text._Z30shmem_convergent_reduce_kernelPfS_,"ax",@progbits
	.align	128
        .global         _Z30shmem_convergent_reduce_kernelPfS_
        .type           _Z30shmem_convergent_reduce_kernelPfS_,@function
        .size           _Z30shmem_convergent_reduce_kernelPfS_,(.L_x_24 - _Z30shmem_convergent_reduce_kernelPfS_)
        .other          _Z30shmem_convergent_reduce_kernelPfS_,@"STO_CUDA_ENTRY STV_DEFAULT"
_Z30shmem_convergent_reduce_kernelPfS_:
.text._Z30shmem_convergent_reduce_kernelPfS_:
[----:B------:R-:W-:Y:S01]  /*0000*/  LDC R1, c[0x0][0x37c] ;  /* 0x0000df00ff017b82 */ /* 0x000fe20000000800 */
[----:B------:R-:W0:Y:S07]  /*0010*/  S2R R7, SR_TID.X ;  /* 0x0000000000077919 */ /* 0x000e2e0000002100 */
[----:B------:R-:W0:Y:S01]  /*0020*/  LDC.64 R2, c[0x0][0x388] ;  /* 0x0000e200ff027b82 */ /* 0x000e220000000a00 */
[----:B------:R-:W1:Y:S01]  /*0030*/  LDCU.64 UR6, c[0x0][0x358] ;  /* 0x00006b00ff0677ac */ /* 0x000e620008000a00 */
[----:B0-----:R-:W-:-:S05]  /*0040*/  IMAD.WIDE.U32 R2, R7, 0x4, R2 ;  /* 0x0000000407027825 */ /* 0x001fca00078e0002 */
[----:B-1----:R-:W2:Y:S04]  /*0050*/  LDG.E R0, desc[UR6][R2.64] ;  /* 0x0000000602007981 */ /* 0x002ea8000c1e1900 */
[----:B------:R-:W2:Y:S01]  /*0060*/  LDG.E R5, desc[UR6][R2.64+0x1000] ;  /* 0x0010000602057981 */ /* 0x000ea2000c1e1900 */
[----:B------:R-:W0:Y:S01]  /*0070*/  S2UR UR5, SR_CgaCtaId ;  /* 0x00000000000579c3 */ /* 0x000e220000008800 */
[----:B------:R-:W-:Y:S01]  /*0080*/  UMOV UR4, 0x400 ;  /* 0x0000040000047882 */ /* 0x000fe20000000000 */
[----:B------:R-:W1:Y:S01]  /*0090*/  LDCU UR8, c[0x0][0x360] ;  /* 0x00006c00ff0877ac */ /* 0x000e620008000800 */
[----:B------:R-:W-:Y:S01]  /*00a0*/  ISETP.NE.AND P0, PT, R7, RZ, PT ;  /* 0x000000ff0700720c */ /* 0x000fe20003f05270 */
[----:B-1----:R-:W-:Y:S02]  /*00b0*/  UISETP.GE.U32.AND UP0, UPT, UR8, 0x2, UPT ;  /* 0x000000020800788c */ /* 0x002fe4000bf06070 */
[----:B0-----:R-:W-:Y:S01]  /*00c0*/  ULEA UR4, UR5, UR4, 0x18 ;  /* 0x0000000405047291 */ /* 0x001fe2000f8ec0ff */
[----:B--2---:R-:W-:-:S05]  /*00d0*/  FADD R0, R0, R5 ;  /* 0x0000000500007221 */ /* 0x004fca0000000000 */
[----:B------:R-:W-:-:S05]  /*00e0*/  LEA R5, R7, UR4, 0x2 ;  /* 0x0000000407057c11 */ /* 0x000fca000f8e10ff */
[----:B------:R0:W-:Y:S01]  /*00f0*/  STS [R5], R0 ;  /* 0x0000000005007388 */ /* 0x0001e20000000800 */
[----:B------:R-:W-:Y:S05]  /*0100*/  BRA.U !UP0, `(.L_x_11) ;  /* 0x0000000108307547 */ /* 0x000fea000b800000 */
[----:B0-----:R-:W-:-:S07]  /*0110*/  IMAD.U32 R0, RZ, RZ, UR8 ;  /* 0x00000008ff007e24 */ /* 0x001fce000f8e00ff */
.L_x_12:
        /* <DEDUP_REMOVED lines=11> */
.L_x_11:
[----:B------:R-:W-:Y:S05]  /*01d0*/  @P0 EXIT ;  /* 0x000000000000094d */ /* 0x000fea0003800000 */
[----:B------:R-:W1:Y:S01]  /*01e0*/  S2UR UR5, SR_CgaCtaId ;  /* 0x00000000000579c3 */ /* 0x000e620000008800 */
[----:B------:R-:W-:-:S07]  /*01f0*/  UMOV UR4, 0x400 ;  /* 0x0000040000047882 */ /* 0x000fce0000000000 */
[----:B------:R-:W2:Y:S01]  /*0200*/  LDC.64 R2, c[0x0][0x380] ;  /* 0x0000e000ff027b82 */ /* 0x000ea20000000a00 */
[----:B-1----:R-:W-:-:S09]  /*0210*/  ULEA UR4, UR5, UR4, 0x18 ;  /* 0x0000000405047291 */ /* 0x002fd2000f8ec0ff */
[----:B0-----:R-:W2:Y:S04]  /*0220*/  LDS R5, [UR4] ;  /* 0x00000004ff057984 */ /* 0x001ea80008000800 */
[----:B--2---:R-:W-:Y:S01]  /*0230*/  STG.E desc[UR6][R2.64], R5 ;  /* 0x0000000502007986 */ /* 0x004fe2000c101906 */
[----:B------:R-:W-:Y:S05]  /*0240*/  EXIT ;  /* 0x000000000000794d */ /* 0x000fea0003800000 */
.L_x_13:
        /* <DEDUP_REMOVED lines=11> */
.L_x_24:


//--------------------- .text._Z24convergent_reduce_kernelPfS_ --------------------------
	.section	.text._Z24convergent_reduce_kernelPfS_,"ax",@progbits
	.align	128
        .global         _Z24convergent_reduce_kernelPfS_
        .type           _Z24convergent_reduce_kernelPfS_,@function
        .size           _Z24convergent_reduce_kernelPfS_,(.L_x_25 - _Z24convergent_reduce_kernelPfS_)
        .other          _Z24convergent_reduce_kernelPfS_,@"STO_CUDA_ENTRY STV_DEFAULT"
_Z24convergent_reduce_kernelPfS_:
.text._Z24convergent_reduce_kernelPfS_:
[----:B------:R-:W-:Y:S01]  /*0000*/  LDC R1, c[0x0][0x37c] ;  /* 0x0000df00ff017b82 */ /* 0x000fe20000000800 */
[----:B------:R-:W0:Y:S07]  /*0010*/  S2R R0, SR_TID.X ;  /* 0x0000000000007919 */ /* 0x000e2e0000002100 */
[----:B------:R-:W0:Y:S01]  /*0020*/  LDC.64 R2, c[0x0][0x388] ;  /* 0x0000e200ff027b82 */ /* 0x000e220000000a00 */
[----:B------:R-:W1:Y:S01]  /*0030*/  LDCU UR6, c[0x0][0x360] ;  /* 0x00006c00ff0677ac */ /* 0x000e620008000800 */
[----:B------:R-:W2:Y:S01]  /*0040*/  LDCU.64 UR4, c[0x0][0x358] ;  /* 0x00006b00ff0477ac */ /* 0x000ea20008000a00 */
[----:B-1----:R-:W-:Y:S01]  /*0050*/  MOV R7, UR6 ;  /* 0x0000000600077c02 */ /* 0x002fe20008000f00 */
[----:B0-2---:R-:W-:-:S07]  /*0060*/  IMAD.WIDE.U32 R2, R0, 0x4, R2 ;  /* 0x0000000400027825 */ /* 0x005fce00078e0002 */
.L_x_16:
[----:B------:R-:W-:Y:S01]  /*0070*/  ISETP.GE.U32.AND P0, PT, R0, R7, PT ;  /* 0x000000070000720c */ /* 0x000fe20003f06070 */
[----:B------:R-:W-:-:S12]  /*0080*/  BSSY.RECONVERGENT B0, `(.L_x_14) ;  /* 0x0000007000007945 */ /* 0x000fd80003800200 */
[----:B0-----:R-:W-:Y:S05]  /*0090*/  @P0 BRA `(.L_x_15) ;  /* 0x0000000000140947 */ /* 0x001fea0003800000 */
[----:B------:R-:W-:Y:S01]  /*00a0*/  IMAD.WIDE R4, R7, 0x4, R2 ;  /* 0x0000000407047825 */ /* 0x000fe200078e0202 */
[----:B------:R-:W2:Y:S05]  /*00b0*/  LDG.E R9, desc[UR4][R2.64] ;  /* 0x0000000402097981 */ /* 0x000eaa000c1e1900 */
[----:B------:R-:W2:Y:S02]  /*00c0*/  LDG.E R4, desc[UR4][R4.64] ;  /* 0x0000000404047981 */ /* 0x000ea4000c1e1900 */
[----:B--2---:R-:W-:-:S05]  /*00d0*/  FADD R9, R4, R9 ;  /* 0x0000000904097221 */ /* 0x004fca0000000000 */
[----:B------:R0:W-:Y:S02]  /*00e0*/  STG.E desc[UR4][R2.64], R9 ;  /* 0x0000000902007986 */ /* 0x0001e4000c101904 */
.L_x_15:
[----:B------:R-:W-:Y:S05]  /*00f0*/  BSYNC.RECONVERGENT B0 ;  /* 0x0000000000007941 */ /* 0x000fea0003800200 */
.L_x_14:
[----:B------:R-:W-:Y:S01]  /*0100*/  BAR.SYNC.DEFER_BLOCKING 0x0 ;  /* 0x0000000000007b1d */ /* 0x000fe20000010000 */
[----:B------:R-:W-:Y:S02]  /*0110*/  ISETP.GT.U32.AND P0, PT, R7, 0x1, PT ;  /* 0x000000010700780c */ /* 0x000fe40003f04070 */
[----:B------:R-:W-:-:S11]  /*0120*/  SHF.R.U32.HI R7, RZ, 0x1, R7 ;  /* 0x00000001ff077819 */ /* 0x000fd60000011607 */
[----:B------:R-:W-:Y:S05]  /*0130*/  @P0 BRA `(.L_x_16) ;  /* 0xfffffffc00cc0947 */ /* 0x000fea000383ffff */
[----:B------:R-:W-:-:S13]  /*0140*/  ISETP.NE.AND P0, PT, R0, RZ, PT ;  /* 0x000000ff0000720c */ /* 0x000fda0003f05270 */
[----:B------:R-:W-:Y:S05]  /*0150*/  @P0 EXIT ;  /* 0x000000000000094d */ /* 0x000fea0003800000 */
[----:B0-----:R-:W0:Y:S02]  /*0160*/  LDC.64 R2, c[0x0][0x388] ;  /* 0x0000e200ff027b82 */ /* 0x001e240000000a00 */
[----:B0-----:R-:W2:Y:S06]  /*0170*/  LDG.E R3, desc[UR4][R2.64] ;  /* 0x0000000402037981 */ /* 0x001eac000c1e1900 */
[----:B------:R-:W2:Y:S02]  /*0180*/  LDC.64 R4, c[0x0][0x380] ;  /* 0x0000e000ff047b82 */ /* 0x000ea40000000a00 */
[----:B--2---:R-:W-:Y:S01]  /*0190*/  STG.E desc[UR4][R4.64], R3 ;  /* 0x0000000304007986 */ /* 0x004fe2000c101904 */
[----:B------:R-:W-:Y:S05]  /*01a0*/  EXIT ;  /* 0x000000000000794d */ /* 0x000fea0003800000 */
.L_x_17:
        /* <DEDUP_REMOVED lines=13> */
.L_x_25:


//--------------------- .text._Z20simple_reduce_kernelPfS_ --------------------------
	.section	.text._Z20simple_reduce_kernelPfS_,"ax",@progbits
	.align	128
        .global         _Z20simple_reduce_kernelPfS_
        .type           _Z20simple_reduce_kernelPfS_,@function
        .size           _Z20simple_reduce_kernelPfS_,(.L_x_26 - _Z20simple_reduce_kernelPfS_)
        .other          _Z20simple_reduce_kernelPfS_,@"STO_CUDA_ENTRY STV_DEFAULT"
_Z20simple_reduce_kernelPfS_:
.text._Z20simple_reduce_kernelPfS_:
[----:B------:R-:W-:Y:S01]  /*0000*/  LDC R1, c[0x0][0x37c] ;  /* 0x0000df00ff017b82 */ /* 0x000fe20000000800 */
[----:B------:R-:W0:Y:S07]  /*0010*/  S2R R11, SR_TID.X ;  /* 0x00000000000b7919 */ /* 0x000e2e0000002100 */
[----:B------:R-:W1:Y:S01]  /*0020*/  LDC.64 R2, c[0x0][0x388] ;  /* 0x0000e200ff027b82 */ /* 0x000e620000000a00 */
[----:B------:R-:W-:Y:S01]  /*0030*/  IMAD.MOV.U32 R7, RZ, RZ, 0x1 ;  /* 0x00000001ff077424 */ /* 0x000fe200078e00ff */
[----:B------:R-:W2:Y:S01]  /*0040*/  LDCU.64 UR4, c[0x0][0x358] ;  /* 0x00006b00ff0477ac */ /* 0x000ea20008000a00 */
[----:B------:R-:W3:Y:S01]  /*0050*/  LDCU UR6, c[0x0][0x360] ;  /* 0x00006c00ff0677ac */ /* 0x000ee20008000800 */
[----:B0-----:R-:W-:-:S04]  /*0060*/  IMAD.SHL.U32 R5, R11, 0x2, RZ ;  /* 0x000000020b057824 */ /* 0x001fc800078e00ff */
[----:B-123--:R-:W-:-:S07]  /*0070*/  IMAD.WIDE.U32 R2, R5, 0x4, R2 ;  /* 0x0000000405027825 */ /* 0x00efce00078e0002 */
.L_x_20:
[----:B------:R-:W-:Y:S01]  /*0080*/  IADD3 R0, PT, PT, R7, -0x1, RZ ;  /* 0xffffffff07007810 */ /* 0x000fe20007ffe0ff */
[----:B------:R-:W-:Y:S03]  /*0090*/  BSSY.RECONVERGENT B0, `(.L_x_18) ;  /* 0x0000008000007945 */ /* 0x000fe60003800200 */
[----:B------:R-:W-:-:S13]  /*00a0*/  LOP3.LUT P0, RZ, R0, R11, RZ, 0xc0, !PT ;  /* 0x0000000b00ff7212 */ /* 0x000fda000780c0ff */
[----:B0-----:R-:W-:Y:S05]  /*00b0*/  @P0 BRA `(.L_x_19) ;  /* 0x0000000000140947 */ /* 0x001fea0003800000 */
[----:B------:R-:W-:Y:S01]  /*00c0*/  IMAD.WIDE R4, R7, 0x4, R2 ;  /* 0x0000000407047825 */ /* 0x000fe200078e0202 */
[----:B------:R-:W2:Y:S05]  /*00d0*/  LDG.E R9, desc[UR4][R2.64] ;  /* 0x0000000402097981 */ /* 0x000eaa000c1e1900 */
[----:B------:R-:W2:Y:S02]  /*00e0*/  LDG.E R4, desc[UR4][R4.64] ;  /* 0x0000000404047981 */ /* 0x000ea4000c1e1900 */
[----:B--2---:R-:W-:-:S05]  /*00f0*/  FADD R9, R4, R9 ;  /* 0x0000000904097221 */ /* 0x004fca0000000000 */
[----:B------:R0:W-:Y:S02]  /*0100*/  STG.E desc[UR4][R2.64], R9 ;  /* 0x0000000902007986 */ /* 0x0001e4000c101904 */
.L_x_19:
[----:B------:R-:W-:Y:S05]  /*0110*/  BSYNC.RECONVERGENT B0 ;  /* 0x0000000000007941 */ /* 0x000fea0003800200 */
.L_x_18:
[----:B------:R-:W-:Y:S01]  /*0120*/  SHF.L.U32 R7, R7, 0x1, RZ ;  /* 0x0000000107077819 */ /* 0x000fe200000006ff */
[----:B------:R-:W-:Y:S03]  /*0130*/  BAR.SYNC.DEFER_BLOCKING 0x0 ;  /* 0x0000000000007b1d */ /* 0x000fe60000010000 */
[----:B------:R-:W-:-:S13]  /*0140*/  ISETP.GT.U32.AND P0, PT, R7, UR6, PT ;  /* 0x0000000607007c0c */ /* 0x000fda000bf04070 */
[----:B------:R-:W-:Y:S05]  /*0150*/  @!P0 BRA `(.L_x_20) ;  /* 0xfffffffc00c88947 */ /* 0x000fea000383ffff */
[----:B------:R-:W-:-:S13]  /*0160*/  ISETP.NE.AND P0, PT, R11, RZ, PT ;  /* 0x000000ff0b00720c */ /* 0x000fda0003f05270 */
[----:B------:R-:W-:Y:S05]  /*0170*/  @P0 EXIT ;  /* 0x000000000000094d */ /* 0x000fea0003800000 */
[----:B0-----:R-:W0:Y:S02]  /*0180*/  LDC.64 R2, c[0x0][0x388] ;  /* 0x0000e200ff027b82 */ /* 0x001e240000000a00 */
[----:B0-----:R-:W2:Y:S06]  /*0190*/  LDG.E R3, desc[UR4][R2.64] ;  /* 0x0000000402037981 */ /* 0x001eac000c1e1900 */
[----:B------:R-:W2:Y:S02]  /*01a0*/  LDC.64 R4, c[0x0][0x380] ;  /* 0x0000e000ff047b82 */ /* 0x000ea40000000a00 */
[----:B--2---:R-:W-:Y:S01]  /*01b0*/  STG.E desc[UR4][R4.64], R3 ;  /* 0x0000000304007986 */ /* 0x004fe2000c101904 */
[----:B------:R-:W-:Y:S05]  /*01c0*/  EXIT ;  /* 0x000000000000794d */ /* 0x000fea0003800000 */
.L_x_21:
        /* <DEDUP_REMOVED lines=11> */
.L_x_26:


//--------------------- .nv.shared._Z29coarsened_shmem_sum_reductionPfS_j --------------------------
	.section	.nv.shared._Z29coarsened_shmem_sum_reductionPfS_j,"aw",@nobits
	.sectionflags	@""
	.align	16
	.zero		1024


//--------------------- .nv.shared.reserved.0     --------------------------
	.section	.nv.shared.reserved.0,"aw",@nobits
	.weak		__nv_reservedSMEM_offset_0_alias
	.size		__nv_reservedSMEM_offset_0_alias, 0, 64
	.other		__nv_reservedSMEM_offset_0_alias,@"STO_CUDA_RESERVED_SHARED STV_DEFAULT"
__nv_reservedSMEM_offset_0_alias:
	.zero		0
	.zero		64


//--------------------- .nv.shared._Z29segmented_shmem_sum_reductionPfS_ --------------------------
	.section	.nv.shared._Z29segmented_shmem_sum_reductionPfS_,"aw",@nobits
	.sectionflags	@""
	.align	16
	.zero		1024


//--------------------- .nv.shared._Z30shmem_convergent_reduce_kernelPfS_ --------------------------
	.section	.nv.shared._Z30shmem_convergent_reduce_kernelPfS_,"aw",@nobits
	.sectionflags	@""
	.align	16
.nv.shared._Z30shmem_convergent_reduce_kernelPfS_:
	.zero		5120


//--------------------- .nv.shared._Z24convergent_reduce_kernelPfS_ --------------------------
	.section	.nv.shared._Z24convergent_reduce_kernelPfS_,"aw",@nobits
	.sectionflags	@""
	.align	16
	.zero		1024


//--------------------- .nv.shared._Z20simple_reduce_kernelPfS_ --------------------------
	.section	.nv.shared._Z20simple_reduce_kernelPfS_,"aw",@nobits
	.sectionflags	@""
	.align	16
	.zero		1024


//--------------------- .nv.constant0._Z29coarsened_shmem_sum_reductionPfS_j --------------------------
	.section	.nv.constant0._Z29coarsened_shmem_sum_reductionPfS_j,"a",@progbits
	.sectionflags	@""
	.align	4
.nv.constant0._Z29coarsened_shmem_sum_reductionPfS_j:
	.zero		916


//--------------------- .nv.constant0._Z29segmented_shmem_sum_reductionPfS_ --------------------------
	.section	.nv.constant0._Z29segmented_shmem_sum_reductionPfS_,"a",@progbits
	.sectionflags	@""
	.align	4
.nv.constant0._Z29segmented_shmem_sum_reductionPfS_:
	.zero		912


//--------------------- .nv.constant0._Z30shmem_convergent_reduce_kernelPfS_ --------------------------
	.section	.nv.constant0._Z30shmem_convergent_reduce_kernelPfS_,"a",@progbits
	.sectionflags	@""
	.align	4
.nv.constant0._Z30shmem_convergent_reduce_kernelPfS_:
	.zero		912


//--------------------- .nv.constant0._Z24convergent_reduce_kernelPfS_ --------------------------
	.section	.nv.constant0._Z24convergent_reduce_kernelPfS_,"a",@progbits
	.sectionflags	@""
	.align	4
.nv.constant0._Z24convergent_reduce_kernelPfS_:
	.zero		912


//--------------------- .nv.constant0._Z20simple_reduce_kernelPfS_ --------------------------
	.section	.nv.constant0._Z20simple_reduce_kernelPfS_,"a",@progbits
	.sectionflags	@""
	.align	4
.nv.constant0._Z20simple_reduce_kernelPfS_:
	.zero		912


//--------------------- SYMBOLS --------------------------

	.type		.nv.reservedSmem.offset0,@object
	.size		.nv.reservedSmem.offset0,0x4
	.type		.nv.reservedSmem.cap,@object
	.size		.nv.reservedSmem.cap,0x4
